//
// Generated by NVIDIA NVVM Compiler
//
// Compiler Build ID: CL-36424714
// Cuda compilation tools, release 13.0, V13.0.88
// Based on NVVM 20.0.0
//

.version 9.0
.target sm_100
.address_size 64

	// .globl	_Z2piiPfS_
.global .align 4 .b8 precalc_xorwow_matrix[102400];
.global .align 4 .b8 precalc_xorwow_offset_matrix[102400];
.global .align 4 .b8 mrg32k3aM1[2304];
.global .align 4 .b8 mrg32k3aM2[2304];
.global .align 4 .b8 mrg32k3aM1SubSeq[2016];
.global .align 4 .b8 mrg32k3aM2SubSeq[2016];
.global .align 4 .b8 mrg32k3aM1Seq[2304];
.global .align 4 .b8 mrg32k3aM2Seq[2304];
.const .align 8 .b8 __cr_lgamma_table[72];
.global .align 8 .b8 n_ok[8] = {3};

.visible .entry _Z2piiPfS_(
	.param .u32 _Z2piiPfS__param_0,
	.param .u64 .ptr .align 1 _Z2piiPfS__param_1,
	.param .u64 .ptr .align 1 _Z2piiPfS__param_2
)
{
	.local .align 8 .b8 	__local_depot0[48];
	.reg .b64 	%SP;
	.reg .b64 	%SPL;
	.reg .pred 	%p<66>;
	.reg .b32 	%r<1211>;
	.reg .b32 	%f<8>;
	.reg .b64 	%rd<29>;

	mov.u64 	%SPL, __local_depot0;
	ld.param.u32 	%r545, [_Z2piiPfS__param_0];
	ld.param.u64 	%rd10, [_Z2piiPfS__param_1];
	ld.param.u64 	%rd11, [_Z2piiPfS__param_2];
	mov.u32 	%r546, %tid.x;
	mov.u32 	%r547, %ctaid.x;
	mov.u32 	%r548, %ntid.x;
	mad.lo.s32 	%r1, %r547, %r548, %r546;
	setp.gt.s32 	%p1, %r1, 999;
	@%p1 bra 	$L__BB0_118;
	add.u64 	%rd1, %SPL, 0;
	xor.b32  	%r549, %r545, -1429050551;
	mul.lo.s32 	%r550, %r549, 1099087573;
	setp.gt.s32 	%p2, %r545, -1;
	selp.b32 	%r551, -644748465, -1947113066, %p2;
	add.s32 	%r552, %r551, %r550;
	add.s32 	%r2, %r552, 6615241;
	add.s32 	%r945, %r550, 123456789;
	st.local.v2.u32 	[%rd1], {%r2, %r945};
	xor.b32  	%r944, %r550, 362436069;
	add.s32 	%r553, %r551, 521288629;
	st.local.v2.u32 	[%rd1+8], {%r944, %r553};
	xor.b32  	%r554, %r551, 88675123;
	add.s32 	%r941, %r550, 5783321;
	st.local.v2.u32 	[%rd1+16], {%r554, %r941};
	setp.eq.s32 	%p3, %r1, 0;
	@%p3 bra 	$L__BB0_116;
	cvt.s64.s32 	%rd28, %r1;
	mov.b32 	%r928, 0;
	mov.u64 	%rd14, precalc_xorwow_matrix;
$L__BB0_3:
	mov.u64 	%rd3, %rd28;
	and.b64  	%rd4, %rd3, 3;
	setp.eq.s64 	%p4, %rd4, 0;
	@%p4 bra 	$L__BB0_115;
	mul.wide.u32 	%rd13, %r928, 3200;
	add.s64 	%rd5, %rd14, %rd13;
	mov.b32 	%r941, 0;
	mov.u32 	%r942, %r941;
	mov.u32 	%r943, %r941;
	mov.u32 	%r944, %r941;
	mov.u32 	%r945, %r941;
	mov.u32 	%r934, %r941;
$L__BB0_5:
	mul.wide.u32 	%rd15, %r934, 4;
	add.s64 	%rd16, %rd1, %rd15;
	ld.local.u32 	%r16, [%rd16+4];
	shl.b32 	%r17, %r934, 5;
	mov.b32 	%r940, 0;
$L__BB0_6:
	.pragma "nounroll";
	shr.u32 	%r558, %r16, %r940;
	and.b32  	%r559, %r558, 1;
	setp.eq.b32 	%p5, %r559, 1;
	not.pred 	%p6, %p5;
	add.s32 	%r560, %r17, %r940;
	mul.lo.s32 	%r561, %r560, 5;
	mul.wide.u32 	%rd17, %r561, 4;
	add.s64 	%rd6, %rd5, %rd17;
	@%p6 bra 	$L__BB0_8;
	ld.global.u32 	%r562, [%rd6];
	xor.b32  	%r945, %r945, %r562;
	ld.global.u32 	%r563, [%rd6+4];
	xor.b32  	%r944, %r944, %r563;
	ld.global.u32 	%r564, [%rd6+8];
	xor.b32  	%r943, %r943, %r564;
	ld.global.u32 	%r565, [%rd6+12];
	xor.b32  	%r942, %r942, %r565;
	ld.global.u32 	%r566, [%rd6+16];
	xor.b32  	%r941, %r941, %r566;
$L__BB0_8:
	and.b32  	%r568, %r558, 2;
	setp.eq.s32 	%p7, %r568, 0;
	@%p7 bra 	$L__BB0_10;
	ld.global.u32 	%r569, [%rd6+20];
	xor.b32  	%r945, %r945, %r569;
	ld.global.u32 	%r570, [%rd6+24];
	xor.b32  	%r944, %r944, %r570;
	ld.global.u32 	%r571, [%rd6+28];
	xor.b32  	%r943, %r943, %r571;
	ld.global.u32 	%r572, [%rd6+32];
	xor.b32  	%r942, %r942, %r572;
	ld.global.u32 	%r573, [%rd6+36];
	xor.b32  	%r941, %r941, %r573;
$L__BB0_10:
	and.b32  	%r575, %r558, 4;
	setp.eq.s32 	%p8, %r575, 0;
	@%p8 bra 	$L__BB0_12;
	ld.global.u32 	%r576, [%rd6+40];
	xor.b32  	%r945, %r945, %r576;
	ld.global.u32 	%r577, [%rd6+44];
	xor.b32  	%r944, %r944, %r577;
	ld.global.u32 	%r578, [%rd6+48];
	xor.b32  	%r943, %r943, %r578;
	ld.global.u32 	%r579, [%rd6+52];
	xor.b32  	%r942, %r942, %r579;
	ld.global.u32 	%r580, [%rd6+56];
	xor.b32  	%r941, %r941, %r580;
$L__BB0_12:
	and.b32  	%r582, %r558, 8;
	setp.eq.s32 	%p9, %r582, 0;
	@%p9 bra 	$L__BB0_14;
	ld.global.u32 	%r583, [%rd6+60];
	xor.b32  	%r945, %r945, %r583;
	ld.global.u32 	%r584, [%rd6+64];
	xor.b32  	%r944, %r944, %r584;
	ld.global.u32 	%r585, [%rd6+68];
	xor.b32  	%r943, %r943, %r585;
	ld.global.u32 	%r586, [%rd6+72];
	xor.b32  	%r942, %r942, %r586;
	ld.global.u32 	%r587, [%rd6+76];
	xor.b32  	%r941, %r941, %r587;
$L__BB0_14:
	and.b32  	%r589, %r558, 16;
	setp.eq.s32 	%p10, %r589, 0;
	@%p10 bra 	$L__BB0_16;
	ld.global.u32 	%r590, [%rd6+80];
	xor.b32  	%r945, %r945, %r590;
	ld.global.u32 	%r591, [%rd6+84];
	xor.b32  	%r944, %r944, %r591;
	ld.global.u32 	%r592, [%rd6+88];
	xor.b32  	%r943, %r943, %r592;
	ld.global.u32 	%r593, [%rd6+92];
	xor.b32  	%r942, %r942, %r593;
	ld.global.u32 	%r594, [%rd6+96];
	xor.b32  	%r941, %r941, %r594;
$L__BB0_16:
	and.b32  	%r596, %r558, 32;
	setp.eq.s32 	%p11, %r596, 0;
	@%p11 bra 	$L__BB0_18;
	ld.global.u32 	%r597, [%rd6+100];
	xor.b32  	%r945, %r945, %r597;
	ld.global.u32 	%r598, [%rd6+104];
	xor.b32  	%r944, %r944, %r598;
	ld.global.u32 	%r599, [%rd6+108];
	xor.b32  	%r943, %r943, %r599;
	ld.global.u32 	%r600, [%rd6+112];
	xor.b32  	%r942, %r942, %r600;
	ld.global.u32 	%r601, [%rd6+116];
	xor.b32  	%r941, %r941, %r601;
$L__BB0_18:
	and.b32  	%r603, %r558, 64;
	setp.eq.s32 	%p12, %r603, 0;
	@%p12 bra 	$L__BB0_20;
	ld.global.u32 	%r604, [%rd6+120];
	xor.b32  	%r945, %r945, %r604;
	ld.global.u32 	%r605, [%rd6+124];
	xor.b32  	%r944, %r944, %r605;
	ld.global.u32 	%r606, [%rd6+128];
	xor.b32  	%r943, %r943, %r606;
	ld.global.u32 	%r607, [%rd6+132];
	xor.b32  	%r942, %r942, %r607;
	ld.global.u32 	%r608, [%rd6+136];
	xor.b32  	%r941, %r941, %r608;
$L__BB0_20:
	and.b32  	%r610, %r558, 128;
	setp.eq.s32 	%p13, %r610, 0;
	@%p13 bra 	$L__BB0_22;
	ld.global.u32 	%r611, [%rd6+140];
	xor.b32  	%r945, %r945, %r611;
	ld.global.u32 	%r612, [%rd6+144];
	xor.b32  	%r944, %r944, %r612;
	ld.global.u32 	%r613, [%rd6+148];
	xor.b32  	%r943, %r943, %r613;
	ld.global.u32 	%r614, [%rd6+152];
	xor.b32  	%r942, %r942, %r614;
	ld.global.u32 	%r615, [%rd6+156];
	xor.b32  	%r941, %r941, %r615;
$L__BB0_22:
	and.b32  	%r617, %r558, 256;
	setp.eq.s32 	%p14, %r617, 0;
	@%p14 bra 	$L__BB0_24;
	ld.global.u32 	%r618, [%rd6+160];
	xor.b32  	%r945, %r945, %r618;
	ld.global.u32 	%r619, [%rd6+164];
	xor.b32  	%r944, %r944, %r619;
	ld.global.u32 	%r620, [%rd6+168];
	xor.b32  	%r943, %r943, %r620;
	ld.global.u32 	%r621, [%rd6+172];
	xor.b32  	%r942, %r942, %r621;
	ld.global.u32 	%r622, [%rd6+176];
	xor.b32  	%r941, %r941, %r622;
$L__BB0_24:
	and.b32  	%r624, %r558, 512;
	setp.eq.s32 	%p15, %r624, 0;
	@%p15 bra 	$L__BB0_26;
	ld.global.u32 	%r625, [%rd6+180];
	xor.b32  	%r945, %r945, %r625;
	ld.global.u32 	%r626, [%rd6+184];
	xor.b32  	%r944, %r944, %r626;
	ld.global.u32 	%r627, [%rd6+188];
	xor.b32  	%r943, %r943, %r627;
	ld.global.u32 	%r628, [%rd6+192];
	xor.b32  	%r942, %r942, %r628;
	ld.global.u32 	%r629, [%rd6+196];
	xor.b32  	%r941, %r941, %r629;
$L__BB0_26:
	and.b32  	%r631, %r558, 1024;
	setp.eq.s32 	%p16, %r631, 0;
	@%p16 bra 	$L__BB0_28;
	ld.global.u32 	%r632, [%rd6+200];
	xor.b32  	%r945, %r945, %r632;
	ld.global.u32 	%r633, [%rd6+204];
	xor.b32  	%r944, %r944, %r633;
	ld.global.u32 	%r634, [%rd6+208];
	xor.b32  	%r943, %r943, %r634;
	ld.global.u32 	%r635, [%rd6+212];
	xor.b32  	%r942, %r942, %r635;
	ld.global.u32 	%r636, [%rd6+216];
	xor.b32  	%r941, %r941, %r636;
$L__BB0_28:
	and.b32  	%r638, %r558, 2048;
	setp.eq.s32 	%p17, %r638, 0;
	@%p17 bra 	$L__BB0_30;
	ld.global.u32 	%r639, [%rd6+220];
	xor.b32  	%r945, %r945, %r639;
	ld.global.u32 	%r640, [%rd6+224];
	xor.b32  	%r944, %r944, %r640;
	ld.global.u32 	%r641, [%rd6+228];
	xor.b32  	%r943, %r943, %r641;
	ld.global.u32 	%r642, [%rd6+232];
	xor.b32  	%r942, %r942, %r642;
	ld.global.u32 	%r643, [%rd6+236];
	xor.b32  	%r941, %r941, %r643;
$L__BB0_30:
	and.b32  	%r645, %r558, 4096;
	setp.eq.s32 	%p18, %r645, 0;
	@%p18 bra 	$L__BB0_32;
	ld.global.u32 	%r646, [%rd6+240];
	xor.b32  	%r945, %r945, %r646;
	ld.global.u32 	%r647, [%rd6+244];
	xor.b32  	%r944, %r944, %r647;
	ld.global.u32 	%r648, [%rd6+248];
	xor.b32  	%r943, %r943, %r648;
	ld.global.u32 	%r649, [%rd6+252];
	xor.b32  	%r942, %r942, %r649;
	ld.global.u32 	%r650, [%rd6+256];
	xor.b32  	%r941, %r941, %r650;
$L__BB0_32:
	and.b32  	%r652, %r558, 8192;
	setp.eq.s32 	%p19, %r652, 0;
	@%p19 bra 	$L__BB0_34;
	ld.global.u32 	%r653, [%rd6+260];
	xor.b32  	%r945, %r945, %r653;
	ld.global.u32 	%r654, [%rd6+264];
	xor.b32  	%r944, %r944, %r654;
	ld.global.u32 	%r655, [%rd6+268];
	xor.b32  	%r943, %r943, %r655;
	ld.global.u32 	%r656, [%rd6+272];
	xor.b32  	%r942, %r942, %r656;
	ld.global.u32 	%r657, [%rd6+276];
	xor.b32  	%r941, %r941, %r657;
$L__BB0_34:
	and.b32  	%r659, %r558, 16384;
	setp.eq.s32 	%p20, %r659, 0;
	@%p20 bra 	$L__BB0_36;
	ld.global.u32 	%r660, [%rd6+280];
	xor.b32  	%r945, %r945, %r660;
	ld.global.u32 	%r661, [%rd6+284];
	xor.b32  	%r944, %r944, %r661;
	ld.global.u32 	%r662, [%rd6+288];
	xor.b32  	%r943, %r943, %r662;
	ld.global.u32 	%r663, [%rd6+292];
	xor.b32  	%r942, %r942, %r663;
	ld.global.u32 	%r664, [%rd6+296];
	xor.b32  	%r941, %r941, %r664;
$L__BB0_36:
	and.b32  	%r666, %r558, 32768;
	setp.eq.s32 	%p21, %r666, 0;
	@%p21 bra 	$L__BB0_38;
	ld.global.u32 	%r667, [%rd6+300];
	xor.b32  	%r945, %r945, %r667;
	ld.global.u32 	%r668, [%rd6+304];
	xor.b32  	%r944, %r944, %r668;
	ld.global.u32 	%r669, [%rd6+308];
	xor.b32  	%r943, %r943, %r669;
	ld.global.u32 	%r670, [%rd6+312];
	xor.b32  	%r942, %r942, %r670;
	ld.global.u32 	%r671, [%rd6+316];
	xor.b32  	%r941, %r941, %r671;
$L__BB0_38:
	add.s32 	%r940, %r940, 16;
	setp.ne.s32 	%p22, %r940, 32;
	@%p22 bra 	$L__BB0_6;
	mad.lo.s32 	%r672, %r934, -31, %r17;
	add.s32 	%r934, %r672, 1;
	setp.ne.s32 	%p23, %r934, 5;
	@%p23 bra 	$L__BB0_5;
	st.local.u32 	[%rd1+4], %r945;
	st.local.v2.u32 	[%rd1+8], {%r944, %r943};
	st.local.v2.u32 	[%rd1+16], {%r942, %r941};
	setp.eq.s64 	%p24, %rd4, 1;
	@%p24 bra 	$L__BB0_115;
	mov.b32 	%r941, 0;
	mov.u32 	%r1034, %r941;
	mov.u32 	%r1035, %r941;
	mov.u32 	%r944, %r941;
	mov.u32 	%r945, %r941;
	mov.u32 	%r1026, %r941;
$L__BB0_42:
	mul.wide.u32 	%rd18, %r1026, 4;
	add.s64 	%rd19, %rd1, %rd18;
	ld.local.u32 	%r192, [%rd19+4];
	shl.b32 	%r193, %r1026, 5;
	mov.b32 	%r1032, 0;
$L__BB0_43:
	.pragma "nounroll";
	shr.u32 	%r675, %r192, %r1032;
	and.b32  	%r676, %r675, 1;
	setp.eq.b32 	%p25, %r676, 1;
	not.pred 	%p26, %p25;
	add.s32 	%r677, %r193, %r1032;
	mul.lo.s32 	%r678, %r677, 5;
	mul.wide.u32 	%rd20, %r678, 4;
	add.s64 	%rd7, %rd5, %rd20;
	@%p26 bra 	$L__BB0_45;
	ld.global.u32 	%r679, [%rd7];
	xor.b32  	%r945, %r945, %r679;
	ld.global.u32 	%r680, [%rd7+4];
	xor.b32  	%r944, %r944, %r680;
	ld.global.u32 	%r681, [%rd7+8];
	xor.b32  	%r1035, %r1035, %r681;
	ld.global.u32 	%r682, [%rd7+12];
	xor.b32  	%r1034, %r1034, %r682;
	ld.global.u32 	%r683, [%rd7+16];
	xor.b32  	%r941, %r941, %r683;
$L__BB0_45:
	and.b32  	%r685, %r675, 2;
	setp.eq.s32 	%p27, %r685, 0;
	@%p27 bra 	$L__BB0_47;
	ld.global.u32 	%r686, [%rd7+20];
	xor.b32  	%r945, %r945, %r686;
	ld.global.u32 	%r687, [%rd7+24];
	xor.b32  	%r944, %r944, %r687;
	ld.global.u32 	%r688, [%rd7+28];
	xor.b32  	%r1035, %r1035, %r688;
	ld.global.u32 	%r689, [%rd7+32];
	xor.b32  	%r1034, %r1034, %r689;
	ld.global.u32 	%r690, [%rd7+36];
	xor.b32  	%r941, %r941, %r690;
$L__BB0_47:
	and.b32  	%r692, %r675, 4;
	setp.eq.s32 	%p28, %r692, 0;
	@%p28 bra 	$L__BB0_49;
	ld.global.u32 	%r693, [%rd7+40];
	xor.b32  	%r945, %r945, %r693;
	ld.global.u32 	%r694, [%rd7+44];
	xor.b32  	%r944, %r944, %r694;
	ld.global.u32 	%r695, [%rd7+48];
	xor.b32  	%r1035, %r1035, %r695;
	ld.global.u32 	%r696, [%rd7+52];
	xor.b32  	%r1034, %r1034, %r696;
	ld.global.u32 	%r697, [%rd7+56];
	xor.b32  	%r941, %r941, %r697;
$L__BB0_49:
	and.b32  	%r699, %r675, 8;
	setp.eq.s32 	%p29, %r699, 0;
	@%p29 bra 	$L__BB0_51;
	ld.global.u32 	%r700, [%rd7+60];
	xor.b32  	%r945, %r945, %r700;
	ld.global.u32 	%r701, [%rd7+64];
	xor.b32  	%r944, %r944, %r701;
	ld.global.u32 	%r702, [%rd7+68];
	xor.b32  	%r1035, %r1035, %r702;
	ld.global.u32 	%r703, [%rd7+72];
	xor.b32  	%r1034, %r1034, %r703;
	ld.global.u32 	%r704, [%rd7+76];
	xor.b32  	%r941, %r941, %r704;
$L__BB0_51:
	and.b32  	%r706, %r675, 16;
	setp.eq.s32 	%p30, %r706, 0;
	@%p30 bra 	$L__BB0_53;
	ld.global.u32 	%r707, [%rd7+80];
	xor.b32  	%r945, %r945, %r707;
	ld.global.u32 	%r708, [%rd7+84];
	xor.b32  	%r944, %r944, %r708;
	ld.global.u32 	%r709, [%rd7+88];
	xor.b32  	%r1035, %r1035, %r709;
	ld.global.u32 	%r710, [%rd7+92];
	xor.b32  	%r1034, %r1034, %r710;
	ld.global.u32 	%r711, [%rd7+96];
	xor.b32  	%r941, %r941, %r711;
$L__BB0_53:
	and.b32  	%r713, %r675, 32;
	setp.eq.s32 	%p31, %r713, 0;
	@%p31 bra 	$L__BB0_55;
	ld.global.u32 	%r714, [%rd7+100];
	xor.b32  	%r945, %r945, %r714;
	ld.global.u32 	%r715, [%rd7+104];
	xor.b32  	%r944, %r944, %r715;
	ld.global.u32 	%r716, [%rd7+108];
	xor.b32  	%r1035, %r1035, %r716;
	ld.global.u32 	%r717, [%rd7+112];
	xor.b32  	%r1034, %r1034, %r717;
	ld.global.u32 	%r718, [%rd7+116];
	xor.b32  	%r941, %r941, %r718;
$L__BB0_55:
	and.b32  	%r720, %r675, 64;
	setp.eq.s32 	%p32, %r720, 0;
	@%p32 bra 	$L__BB0_57;
	ld.global.u32 	%r721, [%rd7+120];
	xor.b32  	%r945, %r945, %r721;
	ld.global.u32 	%r722, [%rd7+124];
	xor.b32  	%r944, %r944, %r722;
	ld.global.u32 	%r723, [%rd7+128];
	xor.b32  	%r1035, %r1035, %r723;
	ld.global.u32 	%r724, [%rd7+132];
	xor.b32  	%r1034, %r1034, %r724;
	ld.global.u32 	%r725, [%rd7+136];
	xor.b32  	%r941, %r941, %r725;
$L__BB0_57:
	and.b32  	%r727, %r675, 128;
	setp.eq.s32 	%p33, %r727, 0;
	@%p33 bra 	$L__BB0_59;
	ld.global.u32 	%r728, [%rd7+140];
	xor.b32  	%r945, %r945, %r728;
	ld.global.u32 	%r729, [%rd7+144];
	xor.b32  	%r944, %r944, %r729;
	ld.global.u32 	%r730, [%rd7+148];
	xor.b32  	%r1035, %r1035, %r730;
	ld.global.u32 	%r731, [%rd7+152];
	xor.b32  	%r1034, %r1034, %r731;
	ld.global.u32 	%r732, [%rd7+156];
	xor.b32  	%r941, %r941, %r732;
$L__BB0_59:
	and.b32  	%r734, %r675, 256;
	setp.eq.s32 	%p34, %r734, 0;
	@%p34 bra 	$L__BB0_61;
	ld.global.u32 	%r735, [%rd7+160];
	xor.b32  	%r945, %r945, %r735;
	ld.global.u32 	%r736, [%rd7+164];
	xor.b32  	%r944, %r944, %r736;
	ld.global.u32 	%r737, [%rd7+168];
	xor.b32  	%r1035, %r1035, %r737;
	ld.global.u32 	%r738, [%rd7+172];
	xor.b32  	%r1034, %r1034, %r738;
	ld.global.u32 	%r739, [%rd7+176];
	xor.b32  	%r941, %r941, %r739;
$L__BB0_61:
	and.b32  	%r741, %r675, 512;
	setp.eq.s32 	%p35, %r741, 0;
	@%p35 bra 	$L__BB0_63;
	ld.global.u32 	%r742, [%rd7+180];
	xor.b32  	%r945, %r945, %r742;
	ld.global.u32 	%r743, [%rd7+184];
	xor.b32  	%r944, %r944, %r743;
	ld.global.u32 	%r744, [%rd7+188];
	xor.b32  	%r1035, %r1035, %r744;
	ld.global.u32 	%r745, [%rd7+192];
	xor.b32  	%r1034, %r1034, %r745;
	ld.global.u32 	%r746, [%rd7+196];
	xor.b32  	%r941, %r941, %r746;
$L__BB0_63:
	and.b32  	%r748, %r675, 1024;
	setp.eq.s32 	%p36, %r748, 0;
	@%p36 bra 	$L__BB0_65;
	ld.global.u32 	%r749, [%rd7+200];
	xor.b32  	%r945, %r945, %r749;
	ld.global.u32 	%r750, [%rd7+204];
	xor.b32  	%r944, %r944, %r750;
	ld.global.u32 	%r751, [%rd7+208];
	xor.b32  	%r1035, %r1035, %r751;
	ld.global.u32 	%r752, [%rd7+212];
	xor.b32  	%r1034, %r1034, %r752;
	ld.global.u32 	%r753, [%rd7+216];
	xor.b32  	%r941, %r941, %r753;
$L__BB0_65:
	and.b32  	%r755, %r675, 2048;
	setp.eq.s32 	%p37, %r755, 0;
	@%p37 bra 	$L__BB0_67;
	ld.global.u32 	%r756, [%rd7+220];
	xor.b32  	%r945, %r945, %r756;
	ld.global.u32 	%r757, [%rd7+224];
	xor.b32  	%r944, %r944, %r757;
	ld.global.u32 	%r758, [%rd7+228];
	xor.b32  	%r1035, %r1035, %r758;
	ld.global.u32 	%r759, [%rd7+232];
	xor.b32  	%r1034, %r1034, %r759;
	ld.global.u32 	%r760, [%rd7+236];
	xor.b32  	%r941, %r941, %r760;
$L__BB0_67:
	and.b32  	%r762, %r675, 4096;
	setp.eq.s32 	%p38, %r762, 0;
	@%p38 bra 	$L__BB0_69;
	ld.global.u32 	%r763, [%rd7+240];
	xor.b32  	%r945, %r945, %r763;
	ld.global.u32 	%r764, [%rd7+244];
	xor.b32  	%r944, %r944, %r764;
	ld.global.u32 	%r765, [%rd7+248];
	xor.b32  	%r1035, %r1035, %r765;
	ld.global.u32 	%r766, [%rd7+252];
	xor.b32  	%r1034, %r1034, %r766;
	ld.global.u32 	%r767, [%rd7+256];
	xor.b32  	%r941, %r941, %r767;
$L__BB0_69:
	and.b32  	%r769, %r675, 8192;
	setp.eq.s32 	%p39, %r769, 0;
	@%p39 bra 	$L__BB0_71;
	ld.global.u32 	%r770, [%rd7+260];
	xor.b32  	%r945, %r945, %r770;
	ld.global.u32 	%r771, [%rd7+264];
	xor.b32  	%r944, %r944, %r771;
	ld.global.u32 	%r772, [%rd7+268];
	xor.b32  	%r1035, %r1035, %r772;
	ld.global.u32 	%r773, [%rd7+272];
	xor.b32  	%r1034, %r1034, %r773;
	ld.global.u32 	%r774, [%rd7+276];
	xor.b32  	%r941, %r941, %r774;
$L__BB0_71:
	and.b32  	%r776, %r675, 16384;
	setp.eq.s32 	%p40, %r776, 0;
	@%p40 bra 	$L__BB0_73;
	ld.global.u32 	%r777, [%rd7+280];
	xor.b32  	%r945, %r945, %r777;
	ld.global.u32 	%r778, [%rd7+284];
	xor.b32  	%r944, %r944, %r778;
	ld.global.u32 	%r779, [%rd7+288];
	xor.b32  	%r1035, %r1035, %r779;
	ld.global.u32 	%r780, [%rd7+292];
	xor.b32  	%r1034, %r1034, %r780;
	ld.global.u32 	%r781, [%rd7+296];
	xor.b32  	%r941, %r941, %r781;
$L__BB0_73:
	and.b32  	%r783, %r675, 32768;
	setp.eq.s32 	%p41, %r783, 0;
	@%p41 bra 	$L__BB0_75;
	ld.global.u32 	%r784, [%rd7+300];
	xor.b32  	%r945, %r945, %r784;
	ld.global.u32 	%r785, [%rd7+304];
	xor.b32  	%r944, %r944, %r785;
	ld.global.u32 	%r786, [%rd7+308];
	xor.b32  	%r1035, %r1035, %r786;
	ld.global.u32 	%r787, [%rd7+312];
	xor.b32  	%r1034, %r1034, %r787;
	ld.global.u32 	%r788, [%rd7+316];
	xor.b32  	%r941, %r941, %r788;
$L__BB0_75:
	add.s32 	%r1032, %r1032, 16;
	setp.ne.s32 	%p42, %r1032, 32;
	@%p42 bra 	$L__BB0_43;
	mad.lo.s32 	%r789, %r1026, -31, %r193;
	add.s32 	%r1026, %r789, 1;
	setp.ne.s32 	%p43, %r1026, 5;
	@%p43 bra 	$L__BB0_42;
	st.local.u32 	[%rd1+4], %r945;
	st.local.v2.u32 	[%rd1+8], {%r944, %r1035};
	st.local.v2.u32 	[%rd1+16], {%r1034, %r941};
	setp.ne.s64 	%p44, %rd4, 3;
	@%p44 bra 	$L__BB0_115;
	mov.b32 	%r941, 0;
	mov.u32 	%r1126, %r941;
	mov.u32 	%r1127, %r941;
	mov.u32 	%r944, %r941;
	mov.u32 	%r945, %r941;
	mov.u32 	%r1118, %r941;
$L__BB0_79:
	mul.wide.u32 	%rd21, %r1118, 4;
	add.s64 	%rd22, %rd1, %rd21;
	ld.local.u32 	%r368, [%rd22+4];
	shl.b32 	%r369, %r1118, 5;
	mov.b32 	%r1124, 0;
$L__BB0_80:
	.pragma "nounroll";
	shr.u32 	%r792, %r368, %r1124;
	and.b32  	%r793, %r792, 1;
	setp.eq.b32 	%p45, %r793, 1;
	not.pred 	%p46, %p45;
	add.s32 	%r794, %r369, %r1124;
	mul.lo.s32 	%r795, %r794, 5;
	mul.wide.u32 	%rd23, %r795, 4;
	add.s64 	%rd8, %rd5, %rd23;
	@%p46 bra 	$L__BB0_82;
	ld.global.u32 	%r796, [%rd8];
	xor.b32  	%r945, %r945, %r796;
	ld.global.u32 	%r797, [%rd8+4];
	xor.b32  	%r944, %r944, %r797;
	ld.global.u32 	%r798, [%rd8+8];
	xor.b32  	%r1127, %r1127, %r798;
	ld.global.u32 	%r799, [%rd8+12];
	xor.b32  	%r1126, %r1126, %r799;
	ld.global.u32 	%r800, [%rd8+16];
	xor.b32  	%r941, %r941, %r800;
$L__BB0_82:
	and.b32  	%r802, %r792, 2;
	setp.eq.s32 	%p47, %r802, 0;
	@%p47 bra 	$L__BB0_84;
	ld.global.u32 	%r803, [%rd8+20];
	xor.b32  	%r945, %r945, %r803;
	ld.global.u32 	%r804, [%rd8+24];
	xor.b32  	%r944, %r944, %r804;
	ld.global.u32 	%r805, [%rd8+28];
	xor.b32  	%r1127, %r1127, %r805;
	ld.global.u32 	%r806, [%rd8+32];
	xor.b32  	%r1126, %r1126, %r806;
	ld.global.u32 	%r807, [%rd8+36];
	xor.b32  	%r941, %r941, %r807;
$L__BB0_84:
	and.b32  	%r809, %r792, 4;
	setp.eq.s32 	%p48, %r809, 0;
	@%p48 bra 	$L__BB0_86;
	ld.global.u32 	%r810, [%rd8+40];
	xor.b32  	%r945, %r945, %r810;
	ld.global.u32 	%r811, [%rd8+44];
	xor.b32  	%r944, %r944, %r811;
	ld.global.u32 	%r812, [%rd8+48];
	xor.b32  	%r1127, %r1127, %r812;
	ld.global.u32 	%r813, [%rd8+52];
	xor.b32  	%r1126, %r1126, %r813;
	ld.global.u32 	%r814, [%rd8+56];
	xor.b32  	%r941, %r941, %r814;
$L__BB0_86:
	and.b32  	%r816, %r792, 8;
	setp.eq.s32 	%p49, %r816, 0;
	@%p49 bra 	$L__BB0_88;
	ld.global.u32 	%r817, [%rd8+60];
	xor.b32  	%r945, %r945, %r817;
	ld.global.u32 	%r818, [%rd8+64];
	xor.b32  	%r944, %r944, %r818;
	ld.global.u32 	%r819, [%rd8+68];
	xor.b32  	%r1127, %r1127, %r819;
	ld.global.u32 	%r820, [%rd8+72];
	xor.b32  	%r1126, %r1126, %r820;
	ld.global.u32 	%r821, [%rd8+76];
	xor.b32  	%r941, %r941, %r821;
$L__BB0_88:
	and.b32  	%r823, %r792, 16;
	setp.eq.s32 	%p50, %r823, 0;
	@%p50 bra 	$L__BB0_90;
	ld.global.u32 	%r824, [%rd8+80];
	xor.b32  	%r945, %r945, %r824;
	ld.global.u32 	%r825, [%rd8+84];
	xor.b32  	%r944, %r944, %r825;
	ld.global.u32 	%r826, [%rd8+88];
	xor.b32  	%r1127, %r1127, %r826;
	ld.global.u32 	%r827, [%rd8+92];
	xor.b32  	%r1126, %r1126, %r827;
	ld.global.u32 	%r828, [%rd8+96];
	xor.b32  	%r941, %r941, %r828;
$L__BB0_90:
	and.b32  	%r830, %r792, 32;
	setp.eq.s32 	%p51, %r830, 0;
	@%p51 bra 	$L__BB0_92;
	ld.global.u32 	%r831, [%rd8+100];
	xor.b32  	%r945, %r945, %r831;
	ld.global.u32 	%r832, [%rd8+104];
	xor.b32  	%r944, %r944, %r832;
	ld.global.u32 	%r833, [%rd8+108];
	xor.b32  	%r1127, %r1127, %r833;
	ld.global.u32 	%r834, [%rd8+112];
	xor.b32  	%r1126, %r1126, %r834;
	ld.global.u32 	%r835, [%rd8+116];
	xor.b32  	%r941, %r941, %r835;
$L__BB0_92:
	and.b32  	%r837, %r792, 64;
	setp.eq.s32 	%p52, %r837, 0;
	@%p52 bra 	$L__BB0_94;
	ld.global.u32 	%r838, [%rd8+120];
	xor.b32  	%r945, %r945, %r838;
	ld.global.u32 	%r839, [%rd8+124];
	xor.b32  	%r944, %r944, %r839;
	ld.global.u32 	%r840, [%rd8+128];
	xor.b32  	%r1127, %r1127, %r840;
	ld.global.u32 	%r841, [%rd8+132];
	xor.b32  	%r1126, %r1126, %r841;
	ld.global.u32 	%r842, [%rd8+136];
	xor.b32  	%r941, %r941, %r842;
$L__BB0_94:
	and.b32  	%r844, %r792, 128;
	setp.eq.s32 	%p53, %r844, 0;
	@%p53 bra 	$L__BB0_96;
	ld.global.u32 	%r845, [%rd8+140];
	xor.b32  	%r945, %r945, %r845;
	ld.global.u32 	%r846, [%rd8+144];
	xor.b32  	%r944, %r944, %r846;
	ld.global.u32 	%r847, [%rd8+148];
	xor.b32  	%r1127, %r1127, %r847;
	ld.global.u32 	%r848, [%rd8+152];
	xor.b32  	%r1126, %r1126, %r848;
	ld.global.u32 	%r849, [%rd8+156];
	xor.b32  	%r941, %r941, %r849;
$L__BB0_96:
	and.b32  	%r851, %r792, 256;
	setp.eq.s32 	%p54, %r851, 0;
	@%p54 bra 	$L__BB0_98;
	ld.global.u32 	%r852, [%rd8+160];
	xor.b32  	%r945, %r945, %r852;
	ld.global.u32 	%r853, [%rd8+164];
	xor.b32  	%r944, %r944, %r853;
	ld.global.u32 	%r854, [%rd8+168];
	xor.b32  	%r1127, %r1127, %r854;
	ld.global.u32 	%r855, [%rd8+172];
	xor.b32  	%r1126, %r1126, %r855;
	ld.global.u32 	%r856, [%rd8+176];
	xor.b32  	%r941, %r941, %r856;
$L__BB0_98:
	and.b32  	%r858, %r792, 512;
	setp.eq.s32 	%p55, %r858, 0;
	@%p55 bra 	$L__BB0_100;
	ld.global.u32 	%r859, [%rd8+180];
	xor.b32  	%r945, %r945, %r859;
	ld.global.u32 	%r860, [%rd8+184];
	xor.b32  	%r944, %r944, %r860;
	ld.global.u32 	%r861, [%rd8+188];
	xor.b32  	%r1127, %r1127, %r861;
	ld.global.u32 	%r862, [%rd8+192];
	xor.b32  	%r1126, %r1126, %r862;
	ld.global.u32 	%r863, [%rd8+196];
	xor.b32  	%r941, %r941, %r863;
$L__BB0_100:
	and.b32  	%r865, %r792, 1024;
	setp.eq.s32 	%p56, %r865, 0;
	@%p56 bra 	$L__BB0_102;
	ld.global.u32 	%r866, [%rd8+200];
	xor.b32  	%r945, %r945, %r866;
	ld.global.u32 	%r867, [%rd8+204];
	xor.b32  	%r944, %r944, %r867;
	ld.global.u32 	%r868, [%rd8+208];
	xor.b32  	%r1127, %r1127, %r868;
	ld.global.u32 	%r869, [%rd8+212];
	xor.b32  	%r1126, %r1126, %r869;
	ld.global.u32 	%r870, [%rd8+216];
	xor.b32  	%r941, %r941, %r870;
$L__BB0_102:
	and.b32  	%r872, %r792, 2048;
	setp.eq.s32 	%p57, %r872, 0;
	@%p57 bra 	$L__BB0_104;
	ld.global.u32 	%r873, [%rd8+220];
	xor.b32  	%r945, %r945, %r873;
	ld.global.u32 	%r874, [%rd8+224];
	xor.b32  	%r944, %r944, %r874;
	ld.global.u32 	%r875, [%rd8+228];
	xor.b32  	%r1127, %r1127, %r875;
	ld.global.u32 	%r876, [%rd8+232];
	xor.b32  	%r1126, %r1126, %r876;
	ld.global.u32 	%r877, [%rd8+236];
	xor.b32  	%r941, %r941, %r877;
$L__BB0_104:
	and.b32  	%r879, %r792, 4096;
	setp.eq.s32 	%p58, %r879, 0;
	@%p58 bra 	$L__BB0_106;
	ld.global.u32 	%r880, [%rd8+240];
	xor.b32  	%r945, %r945, %r880;
	ld.global.u32 	%r881, [%rd8+244];
	xor.b32  	%r944, %r944, %r881;
	ld.global.u32 	%r882, [%rd8+248];
	xor.b32  	%r1127, %r1127, %r882;
	ld.global.u32 	%r883, [%rd8+252];
	xor.b32  	%r1126, %r1126, %r883;
	ld.global.u32 	%r884, [%rd8+256];
	xor.b32  	%r941, %r941, %r884;
$L__BB0_106:
	and.b32  	%r886, %r792, 8192;
	setp.eq.s32 	%p59, %r886, 0;
	@%p59 bra 	$L__BB0_108;
	ld.global.u32 	%r887, [%rd8+260];
	xor.b32  	%r945, %r945, %r887;
	ld.global.u32 	%r888, [%rd8+264];
	xor.b32  	%r944, %r944, %r888;
	ld.global.u32 	%r889, [%rd8+268];
	xor.b32  	%r1127, %r1127, %r889;
	ld.global.u32 	%r890, [%rd8+272];
	xor.b32  	%r1126, %r1126, %r890;
	ld.global.u32 	%r891, [%rd8+276];
	xor.b32  	%r941, %r941, %r891;
$L__BB0_108:
	and.b32  	%r893, %r792, 16384;
	setp.eq.s32 	%p60, %r893, 0;
	@%p60 bra 	$L__BB0_110;
	ld.global.u32 	%r894, [%rd8+280];
	xor.b32  	%r945, %r945, %r894;
	ld.global.u32 	%r895, [%rd8+284];
	xor.b32  	%r944, %r944, %r895;
	ld.global.u32 	%r896, [%rd8+288];
	xor.b32  	%r1127, %r1127, %r896;
	ld.global.u32 	%r897, [%rd8+292];
	xor.b32  	%r1126, %r1126, %r897;
	ld.global.u32 	%r898, [%rd8+296];
	xor.b32  	%r941, %r941, %r898;
$L__BB0_110:
	and.b32  	%r900, %r792, 32768;
	setp.eq.s32 	%p61, %r900, 0;
	@%p61 bra 	$L__BB0_112;
	ld.global.u32 	%r901, [%rd8+300];
	xor.b32  	%r945, %r945, %r901;
	ld.global.u32 	%r902, [%rd8+304];
	xor.b32  	%r944, %r944, %r902;
	ld.global.u32 	%r903, [%rd8+308];
	xor.b32  	%r1127, %r1127, %r903;
	ld.global.u32 	%r904, [%rd8+312];
	xor.b32  	%r1126, %r1126, %r904;
	ld.global.u32 	%r905, [%rd8+316];
	xor.b32  	%r941, %r941, %r905;
$L__BB0_112:
	add.s32 	%r1124, %r1124, 16;
	setp.ne.s32 	%p62, %r1124, 32;
	@%p62 bra 	$L__BB0_80;
	mad.lo.s32 	%r906, %r1118, -31, %r369;
	add.s32 	%r1118, %r906, 1;
	setp.ne.s32 	%p63, %r1118, 5;
	@%p63 bra 	$L__BB0_79;
	st.local.u32 	[%rd1+4], %r945;
	st.local.v2.u32 	[%rd1+8], {%r944, %r1127};
	st.local.v2.u32 	[%rd1+16], {%r1126, %r941};
$L__BB0_115:
	shr.u64 	%rd28, %rd3, 2;
	add.s32 	%r928, %r928, 1;
	setp.gt.u64 	%p64, %rd3, 3;
	@%p64 bra 	$L__BB0_3;
$L__BB0_116:
	cvta.to.global.u64 	%rd24, %rd10;
	shr.u32 	%r907, %r945, 2;
	xor.b32  	%r908, %r907, %r945;
	shl.b32 	%r909, %r941, 4;
	shl.b32 	%r910, %r908, 1;
	xor.b32  	%r911, %r910, %r909;
	xor.b32  	%r912, %r911, %r908;
	xor.b32  	%r913, %r912, %r941;
	add.s32 	%r914, %r2, %r913;
	add.s32 	%r915, %r914, 362437;
	cvt.rn.f32.u32 	%f1, %r915;
	fma.rn.f32 	%f2, %f1, 0f2F800000, 0f2F000000;
	st.global.f32 	[%rd24], %f2;
	shr.u32 	%r916, %r944, 2;
	xor.b32  	%r917, %r916, %r944;
	shl.b32 	%r918, %r913, 4;
	shl.b32 	%r919, %r917, 1;
	xor.b32  	%r920, %r919, %r918;
	xor.b32  	%r921, %r920, %r917;
	xor.b32  	%r922, %r921, %r913;
	add.s32 	%r923, %r2, %r922;
	add.s32 	%r924, %r923, 724874;
	cvt.rn.f32.u32 	%f3, %r924;
	fma.rn.f32 	%f4, %f3, 0f2F800000, 0f2F000000;
	cvta.to.global.u64 	%rd25, %rd11;
	st.global.f32 	[%rd25], %f4;
	ld.global.f32 	%f5, [%rd24];
	mul.f32 	%f6, %f4, %f4;
	fma.rn.f32 	%f7, %f5, %f5, %f6;
	setp.ltu.f32 	%p65, %f7, 0f3F800000;
	@%p65 bra 	$L__BB0_118;
	ld.global.u64 	%rd26, [n_ok];
	add.s64 	%rd27, %rd26, 1;
	st.global.u64 	[n_ok], %rd27;
$L__BB0_118:
	ret;

}


// ===== COMPILED SASS (sm_100) =====

	.target	sm_100

	.elftype	@"ET_EXEC"


//--------------------- .note.nv.tkinfo           --------------------------
	.section	.note.nv.tkinfo,"",@"SHT_NOTE"
	.sectionflags	@"SHF_NOTE_NV_TKINFO"
	.tkinfo
        /*0018*/ 	.word	0x00000002
        /*0030*/ 	.string	""
        /*0030*/ 	.string	"ptxas"
        /*0030*/ 	.string	"Cuda compilation tools, release 13.0, V13.0.88"
        /*0030*/ 	.string	"Build cuda_13.0.r13.0/compiler.36424714_0"
        /*0030*/ 	.string	"-arch sm_100 -m 64 "



//--------------------- .note.nv.cuinfo           --------------------------
	.section	.note.nv.cuinfo,"",@"SHT_NOTE"
	.sectionflags	@"SHF_NOTE_NV_CUINFO"
        /*0018*/ 	.short	0x0002
        /*001a*/ 	.short	0x0064
        /*001c*/ 	.short	0x0082
	.zero		2


//--------------------- .nv.info                  --------------------------
	.section	.nv.info,"",@"SHT_CUDA_INFO"
	.align	4


	//----- nvinfo : EIATTR_REGCOUNT
	.align		4
        /*0000*/ 	.byte	0x04, 0x2f
        /*0002*/ 	.short	(.L_11 - .L_10)
	.align		4
.L_10:
        /*0004*/ 	.word	index@(_Z2piiPfS_)
        /*0008*/ 	.word	0x0000001f


	//----- nvinfo : EIATTR_FRAME_SIZE
	.align		4
.L_11:
        /*000c*/ 	.byte	0x04, 0x11
        /*000e*/ 	.short	(.L_13 - .L_12)
	.align		4
.L_12:
        /*0010*/ 	.word	index@(_Z2piiPfS_)
        /*0014*/ 	.word	0x00000030


	//----- nvinfo : EIATTR_MIN_STACK_SIZE
	.align		4
.L_13:
        /*0018*/ 	.byte	0x04, 0x12
        /*001a*/ 	.short	(.L_15 - .L_14)
	.align		4
.L_14:
        /*001c*/ 	.word	index@(_Z2piiPfS_)
        /*0020*/ 	.word	0x00000030
.L_15:


//--------------------- .nv.compat                --------------------------
	.section	.nv.compat,"",@"SHT_CUDA_COMPAT_INFO"
	.align	4
        /*0000*/ 	.byte	0x02, 0x09, 0x00, 0x00, 0x02, 0x02, 0x01, 0x00, 0x02, 0x05, 0x05, 0x00, 0x03, 0x07, 0x01, 0x01
        /*0010*/ 	.byte	0x02, 0x03, 0x00, 0x00, 0x02, 0x06, 0x01, 0x00, 0x04, 0x0b, 0x08, 0x00, 0x01, 0x00, 0x00, 0x00
        /*0020*/ 	.byte	0x00, 0x00, 0x00, 0x00


//--------------------- .nv.info._Z2piiPfS_       --------------------------
	.section	.nv.info._Z2piiPfS_,"",@"SHT_CUDA_INFO"
	.sectionflags	@""
	.align	4


	//----- nvinfo : EIATTR_CUDA_API_VERSION
	.align		4
        /*0000*/ 	.byte	0x04, 0x37
        /*0002*/ 	.short	(.L_17 - .L_16)
.L_16:
        /*0004*/ 	.word	0x00000082


	//----- nvinfo : EIATTR_KPARAM_INFO
	.align		4
.L_17:
        /*0008*/ 	.byte	0x04, 0x17
        /*000a*/ 	.short	(.L_19 - .L_18)
.L_18:
        /*000c*/ 	.word	0x00000000
        /*0010*/ 	.short	0x0002
        /*0012*/ 	.short	0x0010
        /*0014*/ 	.byte	0x00, 0xf5, 0x21, 0x00


	//----- nvinfo : EIATTR_KPARAM_INFO
	.align		4
.L_19:
        /*0018*/ 	.byte	0x04, 0x17
        /*001a*/ 	.short	(.L_21 - .L_20)
.L_20:
        /*001c*/ 	.word	0x00000000
        /*0020*/ 	.short	0x0001
        /*0022*/ 	.short	0x0008
        /*0024*/ 	.byte	0x00, 0xf5, 0x21, 0x00


	//----- nvinfo : EIATTR_KPARAM_INFO
	.align		4
.L_21:
        /*0028*/ 	.byte	0x04, 0x17
        /*002a*/ 	.short	(.L_23 - .L_22)
.L_22:
        /*002c*/ 	.word	0x00000000
        /*0030*/ 	.short	0x0000
        /*0032*/ 	.short	0x0000
        /*0034*/ 	.byte	0x00, 0xf0, 0x11, 0x00


	//----- nvinfo : EIATTR_SPARSE_MMA_MASK
	.align		4
.L_23:
        /*0038*/ 	.byte	0x03, 0x50
        /*003a*/ 	.short	0x0000


	//----- nvinfo : EIATTR_MAXREG_COUNT
	.align		4
        /*003c*/ 	.byte	0x03, 0x1b
        /*003e*/ 	.short	0x00ff


	//----- nvinfo : EIATTR_MERCURY_ISA_VERSION
	.align		4
        /*0040*/ 	.byte	0x03, 0x5f
        /*0042*/ 	.short	0x0101


	//----- nvinfo : EIATTR_VRC_CTA_INIT_COUNT
	.align		4
        /*0044*/ 	.byte	0x02, 0x4a
	.zero		1
	.zero		1


	//----- nvinfo : EIATTR_EXIT_INSTR_OFFSETS
	.align		4
        /*0048*/ 	.byte	0x04, 0x1c
        /*004a*/ 	.short	(.L_25 - .L_24)


	//   ....[0]....
.L_24:
        /*004c*/ 	.word	0x00000070


	//   ....[1]....
        /*0050*/ 	.word	0x000028f0


	//   ....[2]....
        /*0054*/ 	.word	0x00002950


	//----- nvinfo : EIATTR_CRS_STACK_SIZE
	.align		4
.L_25:
        /*0058*/ 	.byte	0x04, 0x1e
        /*005a*/ 	.short	(.L_27 - .L_26)
.L_26:
        /*005c*/ 	.word	0x00000000


	//----- nvinfo : EIATTR_CBANK_PARAM_SIZE
	.align		4
.L_27:
        /*0060*/ 	.byte	0x03, 0x19
        /*0062*/ 	.short	0x0018


	//----- nvinfo : EIATTR_PARAM_CBANK
	.align		4
        /*0064*/ 	.byte	0x04, 0x0a
        /*0066*/ 	.short	(.L_29 - .L_28)
	.align		4
.L_28:
        /*0068*/ 	.word	index@(.nv.constant0._Z2piiPfS_)
        /*006c*/ 	.short	0x0380
        /*006e*/ 	.short	0x0018


	//----- nvinfo : EIATTR_SW_WAR
	.align		4
.L_29:
        /*0070*/ 	.byte	0x04, 0x36
        /*0072*/ 	.short	(.L_31 - .L_30)
.L_30:
        /*0074*/ 	.word	0x00000008
.L_31:


//--------------------- .nv.callgraph             --------------------------
	.section	.nv.callgraph,"",@"SHT_CUDA_CALLGRAPH"
	.align	4
	.sectionentsize	8
	.align		4
        /*0000*/ 	.word	0x00000000
	.align		4
        /*0004*/ 	.word	0xffffffff
	.align		4
        /*0008*/ 	.word	0x00000000
	.align		4
        /*000c*/ 	.word	0xfffffffe
	.align		4
        /*0010*/ 	.word	0x00000000
	.align		4
        /*0014*/ 	.word	0xfffffffd
	.align		4
        /*0018*/ 	.word	0x00000000
	.align		4
        /*001c*/ 	.word	0xfffffffc


//--------------------- .nv.constant4             --------------------------
	.section	.nv.constant4,"a",@progbits
	.align	8
	.align		8
.nv.constant4:
        /*0000*/ 	.dword	precalc_xorwow_matrix
	.align		8
        /*0008*/ 	.dword	precalc_xorwow_offset_matrix
	.align		8
        /*0010*/ 	.dword	mrg32k3aM1
	.align		8
        /*0018*/ 	.dword	mrg32k3aM2
	.align		8
        /*0020*/ 	.dword	mrg32k3aM1SubSeq
	.align		8
        /*0028*/ 	.dword	mrg32k3aM2SubSeq
	.align		8
        /*0030*/ 	.dword	mrg32k3aM1Seq
	.align		8
        /*0038*/ 	.dword	mrg32k3aM2Seq
	.align		8
        /*0040*/ 	.dword	n_ok


//--------------------- .nv.constant3             --------------------------
	.section	.nv.constant3,"a",@progbits
	.align	8
.nv.constant3:
	.type		__cr_lgamma_table,@object
	.size		__cr_lgamma_table,(.L_8 - __cr_lgamma_table)
__cr_lgamma_table:
        /*0000*/ 	.byte	0x00, 0x00, 0x00, 0x00, 0x00, 0x00, 0x00, 0x00, 0x00, 0x00, 0x00, 0x00, 0x00, 0x00, 0x00, 0x00
        /*0010*/ 	.byte	0xef, 0x39, 0xfa, 0xfe, 0x42, 0x2e, 0xe6, 0x3f, 0x02, 0x20, 0x2a, 0xfa, 0x0b, 0xab, 0xfc, 0x3f
        /*0020*/ 	.byte	0xf9, 0x2c, 0x92, 0x7c, 0xa7, 0x6c, 0x09, 0x40, 0xc9, 0x79, 0x44, 0x3c, 0x64, 0x26, 0x13, 0x40
        /*0030*/ 	.byte	0xca, 0x01, 0xcf, 0x3a, 0x27, 0x51, 0x1a, 0x40, 0x30, 0xcc, 0x2d, 0xf3, 0xe1, 0x0c, 0x21, 0x40
        /*0040*/ 	.byte	0x0d, 0xb7, 0xfc, 0x82, 0x8e, 0x35, 0x25, 0x40
.L_8:


//--------------------- .text._Z2piiPfS_          --------------------------
	.section	.text._Z2piiPfS_,"ax",@progbits
	.align	128
        .global         _Z2piiPfS_
        .type           _Z2piiPfS_,@function
        .size           _Z2piiPfS_,(.L_x_12 - _Z2piiPfS_)
        .other          _Z2piiPfS_,@"STO_CUDA_ENTRY STV_DEFAULT"
_Z2piiPfS_:
.text._Z2piiPfS_:
[----:B------:R-:W0:Y:S01]  /*0000*/  LDC R1, c[0x0][0x37c] ;  /* 0x0000df00ff017b82 */ /* 0x000e220000000800 */
[----:B------:R-:W1:Y:S07]  /*0010*/  S2R R10, SR_TID.X ;  /* 0x00000000000a7919 */ /* 0x000e6e0000002100 */
[----:B------:R-:W1:Y:S01]  /*0020*/  S2UR UR4, SR_CTAID.X ;  /* 0x00000000000479c3 */ /* 0x000e620000002500 */
[----:B0-----:R-:W-:-:S07]  /*0030*/  VIADD R1, R1, 0xffffffd0 ;  /* 0xffffffd001017836 */ /* 0x001fce0000000000 */
[----:B------:R-:W1:Y:S02]  /*0040*/  LDC R3, c[0x0][0x360] ;  /* 0x0000d800ff037b82 */ /* 0x000e640000000800 */
[----:B-1----:R-:W-:-:S05]  /*0050*/  IMAD R10, R3, UR4, R10 ;  /* 0x00000004030a7c24 */ /* 0x002fca000f8e020a */
[----:B------:R-:W-:-:S13]  /*0060*/  ISETP.GT.AND P0, PT, R10, 0x3e7, PT ;  /* 0x000003e70a00780c */ /* 0x000fda0003f04270 */
[----:B------:R-:W-:Y:S05]  /*0070*/  @P0 EXIT ;  /* 0x000000000000094d */ /* 0x000fea0003800000 */
[----:B------:R-:W0:Y:S01]  /*0080*/  LDC R2, c[0x0][0x380] ;  /* 0x0000e000ff027b82 */ /* 0x000e220000000800 */
[----:B------:R-:W-:Y:S01]  /*0090*/  IMAD.MOV.U32 R9, RZ, RZ, -0x266e14b1 ;  /* 0xd991eb4fff097424 */ /* 0x000fe200078e00ff */
[----:B------:R-:W1:Y:S01]  /*00a0*/  LDCU.64 UR6, c[0x0][0x358] ;  /* 0x00006b00ff0677ac */ /* 0x000e620008000a00 */
[----:B------:R-:W-:Y:S01]  /*00b0*/  BSSY.RECONVERGENT B0, `(.L_x_0) ;  /* 0x0000261000007945 */ /* 0x000fe20003800200 */
[C---:B0-----:R-:W-:Y:S02]  /*00c0*/  LOP3.LUT R0, R2.reuse, 0xaad26b49, RZ, 0x3c, !PT ;  /* 0xaad26b4902007812 */ /* 0x041fe400078e3cff */
[----:B------:R-:W-:-:S03]  /*00d0*/  ISETP.GT.AND P0, PT, R2, -0x1, PT ;  /* 0xffffffff0200780c */ /* 0x000fc60003f04270 */
[----:B------:R-:W-:Y:S01]  /*00e0*/  IMAD R0, R0, 0x4182bed5, RZ ;  /* 0x4182bed500007824 */ /* 0x000fe200078e02ff */
[----:B------:R-:W-:Y:S02]  /*00f0*/  SEL R9, R9, 0x8bf16996, P0 ;  /* 0x8bf1699609097807 */ /* 0x000fe40000000000 */
[----:B------:R-:W-:Y:S01]  /*0100*/  ISETP.NE.AND P0, PT, R10, RZ, PT ;  /* 0x000000ff0a00720c */ /* 0x000fe20003f05270 */
[C---:B------:R-:W-:Y:S01]  /*0110*/  VIADD R3, R0.reuse, 0x75bcd15 ;  /* 0x075bcd1500037836 */ /* 0x040fe20000000000 */
[C---:B------:R-:W-:Y:S01]  /*0120*/  LOP3.LUT R4, R0.reuse, 0x159a55e5, RZ, 0x3c, !PT ;  /* 0x159a55e500047812 */ /* 0x040fe200078e3cff */
[----:B------:R-:W-:Y:S01]  /*0130*/  VIADD R7, R0, 0x583f19 ;  /* 0x00583f1900077836 */ /* 0x000fe20000000000 */
[C---:B------:R-:W-:Y:S01]  /*0140*/  IADD3 R2, PT, PT, R9.reuse, 0x64f0c9, R0 ;  /* 0x0064f0c909027810 */ /* 0x040fe20007ffe000 */
[C---:B------:R-:W-:Y:S01]  /*0150*/  VIADD R5, R9.reuse, 0x1f123bb5 ;  /* 0x1f123bb509057836 */ /* 0x040fe20000000000 */
[----:B------:R-:W-:-:S03]  /*0160*/  LOP3.LUT R6, R9, 0x5491333, RZ, 0x3c, !PT ;  /* 0x0549133309067812 */ /* 0x000fc600078e3cff */
[----:B------:R0:W-:Y:S04]  /*0170*/  STL.64 [R1], R2 ;  /* 0x0000000201007387 */ /* 0x0001e80000100a00 */
[----:B------:R0:W-:Y:S04]  /*0180*/  STL.64 [R1+0x8], R4 ;  /* 0x0000080401007387 */ /* 0x0001e80000100a00 */
[----:B------:R0:W-:Y:S01]  /*0190*/  STL.64 [R1+0x10], R6 ;  /* 0x0000100601007387 */ /* 0x0001e20000100a00 */
[----:B-1----:R-:W-:Y:S05]  /*01a0*/  @!P0 BRA `(.L_x_1) ;  /* 0x0000002400448947 */ /* 0x002fea0003800000 */
[----:B------:R-:W-:Y:S01]  /*01b0*/  SHF.R.S32.HI R11, RZ, 0x1f, R10 ;  /* 0x0000001fff0b7819 */ /* 0x000fe2000001140a */
[----:B0-----:R-:W-:-:S07]  /*01c0*/  IMAD.MOV.U32 R2, RZ, RZ, RZ ;  /* 0x000000ffff027224 */ /* 0x001fce00078e00ff */
.L_x_10:
[----:B------:R-:W-:Y:S01]  /*01d0*/  LOP3.LUT R0, R10, 0x3, RZ, 0xc0, !PT ;  /* 0x000000030a007812 */ /* 0x000fe200078ec0ff */
[----:B------:R-:W-:Y:S03]  /*01e0*/  BSSY.RECONVERGENT B1, `(.L_x_2) ;  /* 0x0000247000017945 */ /* 0x000fe60003800200 */
[----:B------:R-:W-:-:S04]  /*01f0*/  ISETP.NE.U32.AND P0, PT, R0, RZ, PT ;  /* 0x000000ff0000720c */ /* 0x000fc80003f05070 */
[----:B------:R-:W-:-:S13]  /*0200*/  ISETP.NE.AND.EX P0, PT, RZ, RZ, PT, P0 ;  /* 0x000000ffff00720c */ /* 0x000fda0003f05300 */
[----:B0-----:R-:W-:Y:S05]  /*0210*/  @!P0 BRA `(.L_x_3) ;  /* 0x00000024000c8947 */ /* 0x001fea0003800000 */
[----:B------:R-:W0:Y:S01]  /*0220*/  LDC.64 R8, c[0x4][RZ] ;  /* 0x01000000ff087b82 */ /* 0x000e220000000a00 */
[----:B------:R-:W-:Y:S01]  /*0230*/  IMAD.MOV.U32 R0, RZ, RZ, RZ ;  /* 0x000000ffff007224 */ /* 0x000fe200078e00ff */
[----:B------:R-:W-:Y:S02]  /*0240*/  CS2R R6, SRZ ;  /* 0x0000000000067805 */ /* 0x000fe4000001ff00 */
[----:B------:R-:W-:Y:S01]  /*0250*/  CS2R R4, SRZ ;  /* 0x0000000000047805 */ /* 0x000fe2000001ff00 */
[----:B------:R-:W-:Y:S02]  /*0260*/  IMAD.MOV.U32 R3, RZ, RZ, RZ ;  /* 0x000000ffff037224 */ /* 0x000fe400078e00ff */
[----:B0-----:R-:W-:-:S07]  /*0270*/  IMAD.WIDE.U32 R8, R2, 0xc80, R8 ;  /* 0x00000c8002087825 */ /* 0x001fce00078e0008 */
.L_x_5:
[----:B------:R-:W-:-:S06]  /*0280*/  IMAD R14, R0, 0x4, R1 ;  /* 0x00000004000e7824 */ /* 0x000fcc00078e0201 */
[----:B------:R-:W5:Y:S01]  /*0290*/  LDL R14, [R14+0x4] ;  /* 0x000004000e0e7983 */ /* 0x000f620000100800 */
[----:B------:R-:W-:Y:S01]  /*02a0*/  IMAD.SHL.U32 R15, R0, 0x20, RZ ;  /* 0x00000020000f7824 */ /* 0x000fe200078e00ff */
[----:B------:R-:W-:-:S06]  /*02b0*/  UMOV UR4, URZ ;  /* 0x000000ff00047c82 */ /* 0x000fcc0008000000 */
.L_x_4:
[----:B-----5:R-:W-:Y:S01]  /*02c0*/  SHF.R.U32.HI R22, RZ, UR4, R14 ;  /* 0x00000004ff167c19 */ /* 0x020fe2000801160e */
[----:B------:R-:W-:-:S03]  /*02d0*/  VIADD R12, R15, UR4 ;  /* 0x000000040f0c7c36 */ /* 0x000fc60008000000 */
[----:B------:R-:W-:-:S04]  /*02e0*/  LOP3.LUT R13, R22, 0x1, RZ, 0xc0, !PT ;  /* 0x00000001160d7812 */ /* 0x000fc800078ec0ff */
[----:B------:R-:W-:Y:S01]  /*02f0*/  ISETP.NE.U32.AND P0, PT, R13, 0x1, PT ;  /* 0x000000010d00780c */ /* 0x000fe20003f05070 */
[----:B------:R-:W-:-:S03]  /*0300*/  IMAD R13, R12, 0x5, RZ ;  /* 0x000000050c0d7824 */ /* 0x000fc600078e02ff */
[----:B------:R-:W-:Y:S01]  /*0310*/  R2P PR, R22, 0x7e ;  /* 0x0000007e16007804 */ /* 0x000fe20000000000 */
[----:B------:R-:W-:-:S08]  /*0320*/  IMAD.WIDE.U32 R12, R13, 0x4, R8 ;  /* 0x000000040d0c7825 */ /* 0x000fd000078e0008 */
[----:B------:R-:W2:Y:S04]  /*0330*/  @!P0 LDG.E R16, desc[UR6][R12.64+0x10] ;  /* 0x000010060c108981 */ /* 0x000ea8000c1e1900 */
[----:B------:R-:W3:Y:S04]  /*0340*/  @P1 LDG.E R18, desc[UR6][R12.64+0x24] ;  /* 0x000024060c121981 */ /* 0x000ee8000c1e1900 */
[----:B------:R-:W4:Y:S04]  /*0350*/  @P2 LDG.E R20, desc[UR6][R12.64+0x38] ;  /* 0x000038060c142981 */ /* 0x000f28000c1e1900 */
[----:B------:R-:W4:Y:S04]  /*0360*/  @P3 LDG.E R24, desc[UR6][R12.64+0x4c] ;  /* 0x00004c060c183981 */ /* 0x000f28000c1e1900 */
[----:B------:R-:W4:Y:S04]  /*0370*/  @P4 LDG.E R26, desc[UR6][R12.64+0x60] ;  /* 0x000060060c1a4981 */ /* 0x000f28000c1e1900 */
[----:B------:R-:W4:Y:S04]  /*0380*/  @!P0 LDG.E R17, desc[UR6][R12.64+0x4] ;  /* 0x000004060c118981 */ /* 0x000f28000c1e1900 */
[----:B------:R-:W4:Y:S04]  /*0390*/  @!P0 LDG.E R19, desc[UR6][R12.64+0xc] ;  /* 0x00000c060c138981 */ /* 0x000f28000c1e1900 */
[----:B------:R-:W4:Y:S04]  /*03a0*/  @P1 LDG.E R21, desc[UR6][R12.64+0x18] ;  /* 0x000018060c151981 */ /* 0x000f28000c1e1900 */
[----:B------:R-:W4:Y:S04]  /*03b0*/  @P3 LDG.E R23, desc[UR6][R12.64+0x40] ;  /* 0x000040060c173981 */ /* 0x000f28000c1e1900 */
[----:B------:R-:W4:Y:S04]  /*03c0*/  @P5 LDG.E R25, desc[UR6][R12.64+0x70] ;  /* 0x000070060c195981 */ /* 0x000f28000c1e1900 */
[----:B------:R-:W4:Y:S01]  /*03d0*/  @P6 LDG.E R28, desc[UR6][R12.64+0x88] ;  /* 0x000088060c1c6981 */ /* 0x000f22000c1e1900 */
[----:B--2---:R-:W-:-:S03]  /*03e0*/  @!P0 LOP3.LUT R7, R7, R16, RZ, 0x3c, !PT ;  /* 0x0000001007078212 */ /* 0x004fc600078e3cff */
[----:B------:R-:W2:Y:S01]  /*03f0*/  @!P0 LDG.E R16, desc[UR6][R12.64] ;  /* 0x000000060c108981 */ /* 0x000ea2000c1e1900 */
[----:B---3--:R-:W-:-:S03]  /*0400*/  @P1 LOP3.LUT R7, R7, R18, RZ, 0x3c, !PT ;  /* 0x0000001207071212 */ /* 0x008fc600078e3cff */
[----:B------:R-:W3:Y:S01]  /*0410*/  @!P0 LDG.E R18, desc[UR6][R12.64+0x8] ;  /* 0x000008060c128981 */ /* 0x000ee2000c1e1900 */
[----:B----4-:R-:W-:-:S03]  /*0420*/  @P2 LOP3.LUT R7, R7, R20, RZ, 0x3c, !PT ;  /* 0x0000001407072212 */ /* 0x010fc600078e3cff */
[----:B------:R-:W4:Y:S01]  /*0430*/  @P1 LDG.E R20, desc[UR6][R12.64+0x14] ;  /* 0x000014060c141981 */ /* 0x000f22000c1e1900 */
[----:B------:R-:W-:-:S03]  /*0440*/  @P3 LOP3.LUT R7, R7, R24, RZ, 0x3c, !PT ;  /* 0x0000001807073212 */ /* 0x000fc600078e3cff */
[----:B------:R-:W4:Y:S01]  /*0450*/  @P5 LDG.E R24, desc[UR6][R12.64+0x74] ;  /* 0x000074060c185981 */ /* 0x000f22000c1e1900 */
[----:B------:R-:W-:-:S03]  /*0460*/  @P4 LOP3.LUT R7, R7, R26, RZ, 0x3c, !PT ;  /* 0x0000001a07074212 */ /* 0x000fc600078e3cff */
[----:B------:R-:W4:Y:S01]  /*0470*/  @P3 LDG.E R26, desc[UR6][R12.64+0x44] ;  /* 0x000044060c1a3981 */ /* 0x000f22000c1e1900 */
[----:B------:R-:W-:-:S03]  /*0480*/  @!P0 LOP3.LUT R4, R4, R17, RZ, 0x3c, !PT ;  /* 0x0000001104048212 */ /* 0x000fc600078e3cff */
[----:B------:R-:W4:Y:S01]  /*0490*/  @P1 LDG.E R17, desc[UR6][R12.64+0x20] ;  /* 0x000020060c111981 */ /* 0x000f22000c1e1900 */
[----:B------:R-:W-:-:S03]  /*04a0*/  @!P0 LOP3.LUT R6, R6, R19, RZ, 0x3c, !PT ;  /* 0x0000001306068212 */ /* 0x000fc600078e3cff */
[----:B------:R-:W4:Y:S01]  /*04b0*/  @P2 LDG.E R19, desc[UR6][R12.64+0x2c] ;  /* 0x00002c060c132981 */ /* 0x000f22000c1e1900 */
[----:B------:R-:W-:-:S03]  /*04c0*/  @P1 LOP3.LUT R4, R4, R21, RZ, 0x3c, !PT ;  /* 0x0000001504041212 */ /* 0x000fc600078e3cff */
[----:B------:R-:W4:Y:S01]  /*04d0*/  @P2 LDG.E R21, desc[UR6][R12.64+0x34] ;  /* 0x000034060c152981 */ /* 0x000f22000c1e1900 */
[----:B--2---:R-:W-:-:S03]  /*04e0*/  @!P0 LOP3.LUT R3, R3, R16, RZ, 0x3c, !PT ;  /* 0x0000001003038212 */ /* 0x004fc600078e3cff */
[----:B------:R-:W2:Y:S01]  /*04f0*/  @P1 LDG.E R16, desc[UR6][R12.64+0x1c] ;  /* 0x00001c060c101981 */ /* 0x000ea2000c1e1900 */
[----:B---3--:R-:W-:-:S03]  /*0500*/  @!P0 LOP3.LUT R5, R5, R18, RZ, 0x3c, !PT ;  /* 0x0000001205058212 */ /* 0x008fc600078e3cff */
[----:B------:R-:W3:Y:S01]  /*0510*/  @P2 LDG.E R18, desc[UR6][R12.64+0x28] ;  /* 0x000028060c122981 */ /* 0x000ee2000c1e1900 */
[----:B----4-:R-:W-:-:S03]  /*0520*/  @P1 LOP3.LUT R3, R3, R20, RZ, 0x3c, !PT ;  /* 0x0000001403031212 */ /* 0x010fc600078e3cff */
[----:B------:R-:W4:Y:S01]  /*0530*/  @P2 LDG.E R20, desc[UR6][R12.64+0x30] ;  /* 0x000030060c142981 */ /* 0x000f22000c1e1900 */
[----:B------:R-:W-:-:S03]  /*0540*/  @P5 LOP3.LUT R7, R7, R24, RZ, 0x3c, !PT ;  /* 0x0000001807075212 */ /* 0x000fc600078e3cff */
[----:B------:R-:W4:Y:S01]  /*0550*/  @P3 LDG.E R24, desc[UR6][R12.64+0x3c] ;  /* 0x00003c060c183981 */ /* 0x000f22000c1e1900 */
[----:B------:R-:W-:-:S03]  /*0560*/  @P1 LOP3.LUT R6, R6, R17, RZ, 0x3c, !PT ;  /* 0x0000001106061212 */ /* 0x000fc600078e3cff */
[----:B------:R-:W4:Y:S01]  /*0570*/  @P3 LDG.E R17, desc[UR6][R12.64+0x48] ;  /* 0x000048060c113981 */ /* 0x000f22000c1e1900 */
[----:B------:R-:W-:-:S03]  /*0580*/  @P2 LOP3.LUT R4, R4, R19, RZ, 0x3c, !PT ;  /* 0x0000001304042212 */ /* 0x000fc600078e3cff */
[----:B------:R-:W4:Y:S01]  /*0590*/  @P4 LDG.E R19, desc[UR6][R12.64+0x54] ;  /* 0x000054060c134981 */ /* 0x000f22000c1e1900 */
[----:B------:R-:W-:Y:S02]  /*05a0*/  @P2 LOP3.LUT R6, R6, R21, RZ, 0x3c, !PT ;  /* 0x0000001506062212 */ /* 0x000fe400078e3cff */
[----:B------:R-:W-:Y:S01]  /*05b0*/  @P3 LOP3.LUT R4, R4, R23, RZ, 0x3c, !PT ;  /* 0x0000001704043212 */ /* 0x000fe200078e3cff */
[----:B------:R-:W4:Y:S04]  /*05c0*/  @P4 LDG.E R21, desc[UR6][R12.64+0x5c] ;  /* 0x00005c060c154981 */ /* 0x000f28000c1e1900 */
[----:B------:R-:W4:Y:S01]  /*05d0*/  @P5 LDG.E R23, desc[UR6][R12.64+0x68] ;  /* 0x000068060c175981 */ /* 0x000f22000c1e1900 */
[----:B--2---:R-:W-:-:S03]  /*05e0*/  @P1 LOP3.LUT R5, R5, R16, RZ, 0x3c, !PT ;  /* 0x0000001005051212 */ /* 0x004fc600078e3cff */
[----:B------:R-:W2:Y:S01]  /*05f0*/  @P4 LDG.E R16, desc[UR6][R12.64+0x50] ;  /* 0x000050060c104981 */ /* 0x000ea2000c1e1900 */
[----:B---3--:R-:W-:-:S03]  /*0600*/  @P2 LOP3.LUT R3, R3, R18, RZ, 0x3c, !PT ;  /* 0x0000001203032212 */ /* 0x008fc600078e3cff */
[----:B------:R-:W3:Y:S01]  /*0610*/  @P4 LDG.E R18, desc[UR6][R12.64+0x58] ;  /* 0x000058060c124981 */ /* 0x000ee2000c1e1900 */
[----:B----4-:R-:W-:-:S03]  /*0620*/  @P2 LOP3.LUT R5, R5, R20, RZ, 0x3c, !PT ;  /* 0x0000001405052212 */ /* 0x010fc600078e3cff */
[----:B------:R-:W4:Y:S01]  /*0630*/  @P5 LDG.E R20, desc[UR6][R12.64+0x64] ;  /* 0x000064060c145981 */ /* 0x000f22000c1e1900 */
[----:B------:R-:W-:-:S03]  /*0640*/  @P3 LOP3.LUT R3, R3, R24, RZ, 0x3c, !PT ;  /* 0x0000001803033212 */ /* 0x000fc600078e3cff */
[----:B------:R-:W4:Y:S01]  /*0650*/  @P5 LDG.E R24, desc[UR6][R12.64+0x6c] ;  /* 0x00006c060c185981 */ /* 0x000f22000c1e1900 */
[----:B------:R-:W-:Y:S02]  /*0660*/  LOP3.LUT P0, RZ, R22, 0x80, RZ, 0xc0, !PT ;  /* 0x0000008016ff7812 */ /* 0x000fe4000780c0ff */
[----:B------:R-:W-:Y:S02]  /*0670*/  @P3 LOP3.LUT R5, R5, R26, RZ, 0x3c, !PT ;  /* 0x0000001a05053212 */ /* 0x000fe400078e3cff */
[----:B------:R-:W-:Y:S02]  /*0680*/  @P3 LOP3.LUT R6, R6, R17, RZ, 0x3c, !PT ;  /* 0x0000001106063212 */ /* 0x000fe400078e3cff */
[----:B------:R-:W4:Y:S01]  /*0690*/  @P6 LDG.E R17, desc[UR6][R12.64+0x7c] ;  /* 0x00007c060c116981 */ /* 0x000f22000c1e1900 */
[----:B------:R-:W-:-:S03]  /*06a0*/  @P4 LOP3.LUT R4, R4, R19, RZ, 0x3c, !PT ;  /* 0x0000001304044212 */ /* 0x000fc600078e3cff */
[----:B------:R-:W4:Y:S01]  /*06b0*/  @P6 LDG.E R19, desc[UR6][R12.64+0x84] ;  /* 0x000084060c136981 */ /* 0x000f22000c1e1900 */
[----:B------:R-:W-:-:S03]  /*06c0*/  @P4 LOP3.LUT R6, R6, R21, RZ, 0x3c, !PT ;  /* 0x0000001506064212 */ /* 0x000fc600078e3cff */
[----:B------:R-:W4:Y:S01]  /*06d0*/  @P0 LDG.E R26, desc[UR6][R12.64+0x9c] ;  /* 0x00009c060c1a0981 */ /* 0x000f22000c1e1900 */
[----:B------:R-:W-:-:S03]  /*06e0*/  @P5 LOP3.LUT R4, R4, R23, RZ, 0x3c, !PT ;  /* 0x0000001704045212 */ /* 0x000fc600078e3cff */
        /* <DEDUP_REMOVED lines=10> */
[----:B------:R-:W-:Y:S02]  /*0790*/  @P5 LOP3.LUT R6, R6, R25, RZ, 0x3c, !PT ;  /* 0x0000001906065212 */ /* 0x000fe400078e3cff */
[----:B------:R-:W-:Y:S02]  /*07a0*/  @P6 LOP3.LUT R7, R7, R28, RZ, 0x3c, !PT ;  /* 0x0000001c07076212 */ /* 0x000fe400078e3cff */
[----:B------:R-:W-:Y:S02]  /*07b0*/  @P6 LOP3.LUT R4, R4, R17, RZ, 0x3c, !PT ;  /* 0x0000001104046212 */ /* 0x000fe400078e3cff */
[----:B------:R-:W-:Y:S02]  /*07c0*/  @P6 LOP3.LUT R6, R6, R19, RZ, 0x3c, !PT ;  /* 0x0000001306066212 */ /* 0x000fe400078e3cff */
[----:B------:R-:W-:Y:S02]  /*07d0*/  @P0 LOP3.LUT R7, R7, R26, RZ, 0x3c, !PT ;  /* 0x0000001a07070212 */ /* 0x000fe400078e3cff */
[----:B------:R-:W-:-:S02]  /*07e0*/  @P0 LOP3.LUT R4, R4, R21, RZ, 0x3c, !PT ;  /* 0x0000001504040212 */ /* 0x000fc400078e3cff */
[----:B------:R-:W-:Y:S02]  /*07f0*/  @P0 LOP3.LUT R6, R6, R23, RZ, 0x3c, !PT ;  /* 0x0000001706060212 */ /* 0x000fe400078e3cff */
[----:B--2---:R-:W-:Y:S02]  /*0800*/  @P6 LOP3.LUT R3, R3, R16, RZ, 0x3c, !PT ;  /* 0x0000001003036212 */ /* 0x004fe400078e3cff */
[----:B---3--:R-:W-:Y:S02]  /*0810*/  @P6 LOP3.LUT R5, R5, R18, RZ, 0x3c, !PT ;  /* 0x0000001205056212 */ /* 0x008fe400078e3cff */
[----:B----4-:R-:W-:Y:S02]  /*0820*/  @P0 LOP3.LUT R3, R3, R20, RZ, 0x3c, !PT ;  /* 0x0000001403030212 */ /* 0x010fe400078e3cff */
[----:B------:R-:W-:Y:S02]  /*0830*/  @P0 LOP3.LUT R5, R5, R24, RZ, 0x3c, !PT ;  /* 0x0000001805050212 */ /* 0x000fe400078e3cff */
[----:B------:R-:W-:-:S13]  /*0840*/  R2P PR, R22.B1, 0x7f ;  /* 0x0000007f16007804 */ /* 0x000fda0000001000 */
[----:B------:R-:W2:Y:S04]  /*0850*/  @P0 LDG.E R18, desc[UR6][R12.64+0xa0] ;  /* 0x0000a0060c120981 */ /* 0x000ea8000c1e1900 */
[----:B------:R-:W3:Y:S04]  /*0860*/  @P0 LDG.E R19, desc[UR6][R12.64+0xa4] ;  /* 0x0000a4060c130981 */ /* 0x000ee8000c1e1900 */
[----:B------:R-:W4:Y:S04]  /*0870*/  @P0 LDG.E R20, desc[UR6][R12.64+0xa8] ;  /* 0x0000a8060c140981 */ /* 0x000f28000c1e1900 */
[----:B------:R-:W4:Y:S04]  /*0880*/  @P0 LDG.E R21, desc[UR6][R12.64+0xac] ;  /* 0x0000ac060c150981 */ /* 0x000f28000c1e1900 */
[----:B------:R-:W4:Y:S04]  /*0890*/  @P0 LDG.E R24, desc[UR6][R12.64+0xb0] ;  /* 0x0000b0060c180981 */ /* 0x000f28000c1e1900 */
[----:B------:R-:W4:Y:S04]  /*08a0*/  @P1 LDG.E R16, desc[UR6][R12.64+0xbc] ;  /* 0x0000bc060c101981 */ /* 0x000f28000c1e1900 */
[----:B------:R-:W4:Y:S04]  /*08b0*/  @P1 LDG.E R26, desc[UR6][R12.64+0xb4] ;  /* 0x0000b4060c1a1981 */ /* 0x000f28000c1e1900 */
        /* <DEDUP_REMOVED lines=11> */
[----:B------:R-:W-:Y:S01]  /*0970*/  LOP3.LUT P0, RZ, R22, 0x8000, RZ, 0xc0, !PT ;  /* 0x0000800016ff7812 */ /* 0x000fe2000780c0ff */
[----:B------:R-:W4:Y:S01]  /*0980*/  @P2 LDG.E R24, desc[UR6][R12.64+0xd8] ;  /* 0x0000d8060c182981 */ /* 0x000f22000c1e1900 */
[----:B------:R-:W-:-:S03]  /*0990*/  @P1 LOP3.LUT R5, R5, R16, RZ, 0x3c, !PT ;  /* 0x0000001005051212 */ /* 0x000fc600078e3cff */
[----:B------:R-:W4:Y:S01]  /*09a0*/  @P2 LDG.E R22, desc[UR6][R12.64+0xd0] ;  /* 0x0000d0060c162981 */ /* 0x000f22000c1e1900 */
[----:B------:R-:W-:-:S03]  /*09b0*/  @P1 LOP3.LUT R3, R3, R26, RZ, 0x3c, !PT ;  /* 0x0000001a03031212 */ /* 0x000fc600078e3cff */
[----:B------:R-:W4:Y:S01]  /*09c0*/  @P3 LDG.E R16, desc[UR6][R12.64+0xe4] ;  /* 0x0000e4060c103981 */ /* 0x000f22000c1e1900 */
[----:B------:R-:W-:-:S03]  /*09d0*/  @P1 LOP3.LUT R4, R4, R23, RZ, 0x3c, !PT ;  /* 0x0000001704041212 */ /* 0x000fc600078e3cff */
[----:B------:R-:W4:Y:S01]  /*09e0*/  @P3 LDG.E R26, desc[UR6][R12.64+0xdc] ;  /* 0x0000dc060c1a3981 */ /* 0x000f22000c1e1900 */
[----:B------:R-:W-:-:S03]  /*09f0*/  @P1 LOP3.LUT R6, R6, R17, RZ, 0x3c, !PT ;  /* 0x0000001106061212 */ /* 0x000fc600078e3cff */
        /* <DEDUP_REMOVED lines=43> */
[----:B------:R-:W-:-:S04]  /*0cb0*/  UIADD3 UR4, UPT, UPT, UR4, 0x10, URZ ;  /* 0x0000001004047890 */ /* 0x000fc8000fffe0ff */
[----:B------:R-:W-:Y:S01]  /*0cc0*/  UISETP.NE.AND UP0, UPT, UR4, 0x20, UPT ;  /* 0x000000200400788c */ /* 0x000fe2000bf05270 */
[----:B--2---:R-:W-:Y:S02]  /*0cd0*/  @P5 LOP3.LUT R7, R7, R18, RZ, 0x3c, !PT ;  /* 0x0000001207075212 */ /* 0x004fe400078e3cff */
[----:B---3--:R-:W-:Y:S02]  /*0ce0*/  @P6 LOP3.LUT R4, R4, R19, RZ, 0x3c, !PT ;  /* 0x0000001304046212 */ /* 0x008fe400078e3cff */
[----:B----4-:R-:W-:Y:S02]  /*0cf0*/  @P6 LOP3.LUT R3, R3, R20, RZ, 0x3c, !PT ;  /* 0x0000001403036212 */ /* 0x010fe400078e3cff */
[----:B------:R-:W-:Y:S02]  /*0d00*/  @P6 LOP3.LUT R6, R6, R21, RZ, 0x3c, !PT ;  /* 0x0000001506066212 */ /* 0x000fe400078e3cff */
[----:B------:R-:W-:Y:S02]  /*0d10*/  @P6 LOP3.LUT R5, R5, R22, RZ, 0x3c, !PT ;  /* 0x0000001605056212 */ /* 0x000fe400078e3cff */
[----:B------:R-:W-:-:S02]  /*0d20*/  @P6 LOP3.LUT R7, R7, R16, RZ, 0x3c, !PT ;  /* 0x0000001007076212 */ /* 0x000fc400078e3cff */
[----:B------:R-:W-:Y:S02]  /*0d30*/  @P0 LOP3.LUT R3, R3, R24, RZ, 0x3c, !PT ;  /* 0x0000001803030212 */ /* 0x000fe400078e3cff */
[----:B------:R-:W-:Y:S02]  /*0d40*/  @P0 LOP3.LUT R7, R7, R28, RZ, 0x3c, !PT ;  /* 0x0000001c07070212 */ /* 0x000fe400078e3cff */
[----:B------:R-:W-:Y:S02]  /*0d50*/  @P0 LOP3.LUT R5, R5, R26, RZ, 0x3c, !PT ;  /* 0x0000001a05050212 */ /* 0x000fe400078e3cff */
[----:B------:R-:W-:Y:S02]  /*0d60*/  @P0 LOP3.LUT R6, R6, R23, RZ, 0x3c, !PT ;  /* 0x0000001706060212 */ /* 0x000fe400078e3cff */
[----:B------:R-:W-:Y:S01]  /*0d70*/  @P0 LOP3.LUT R4, R4, R17, RZ, 0x3c, !PT ;  /* 0x0000001104040212 */ /* 0x000fe200078e3cff */
[----:B------:R-:W-:Y:S06]  /*0d80*/  BRA.U UP0, `(.L_x_4) ;  /* 0xfffffff5004c7547 */ /* 0x000fec000b83ffff */
[----:B------:R-:W-:-:S05]  /*0d90*/  VIADD R0, R0, 0x1 ;  /* 0x0000000100007836 */ /* 0x000fca0000000000 */
[----:B------:R-:W-:-:S13]  /*0da0*/  ISETP.NE.AND P0, PT, R0, 0x5, PT ;  /* 0x000000050000780c */ /* 0x000fda0003f05270 */
[----:B------:R-:W-:Y:S05]  /*0db0*/  @P0 BRA `(.L_x_5) ;  /* 0xfffffff400300947 */ /* 0x000fea000383ffff */
[----:B------:R-:W-:Y:S01]  /*0dc0*/  LOP3.LUT R0, R10, 0x3, RZ, 0xc0, !PT ;  /* 0x000000030a007812 */ /* 0x000fe200078ec0ff */
[----:B------:R0:W-:Y:S03]  /*0dd0*/  STL.64 [R1+0x8], R4 ;  /* 0x0000080401007387 */ /* 0x0001e60000100a00 */
[----:B------:R-:W-:Y:S01]  /*0de0*/  ISETP.NE.U32.AND P0, PT, R0, 0x1, PT ;  /* 0x000000010000780c */ /* 0x000fe20003f05070 */
[----:B------:R0:W-:Y:S03]  /*0df0*/  STL.64 [R1+0x10], R6 ;  /* 0x0000100601007387 */ /* 0x0001e60000100a00 */
[----:B------:R-:W-:Y:S01]  /*0e00*/  ISETP.NE.AND.EX P0, PT, RZ, RZ, PT, P0 ;  /* 0x000000ffff00720c */ /* 0x000fe20003f05300 */
[----:B------:R0:W-:-:S12]  /*0e10*/  STL [R1+0x4], R3 ;  /* 0x0000040301007387 */ /* 0x0001d80000100800 */
[----:B0-----:R-:W-:Y:S05]  /*0e20*/  @!P0 BRA `(.L_x_3) ;  /* 0x0000001800088947 */ /* 0x001fea0003800000 */
[----:B------:R-:W-:Y:S01]  /*0e30*/  UMOV UR4, URZ ;  /* 0x000000ff00047c82 */ /* 0x000fe20008000000 */
[----:B------:R-:W-:Y:S01]  /*0e40*/  UMOV UR5, URZ ;  /* 0x000000ff00057c82 */ /* 0x000fe20008000000 */
[----:B------:R-:W-:Y:S02]  /*0e50*/  IMAD.MOV.U32 R0, RZ, RZ, RZ ;  /* 0x000000ffff007224 */ /* 0x000fe400078e00ff */
[----:B------:R-:W-:Y:S02]  /*0e60*/  IMAD.MOV.U32 R6, RZ, RZ, RZ ;  /* 0x000000ffff067224 */ /* 0x000fe400078e00ff */
[----:B------:R-:W-:Y:S02]  /*0e70*/  IMAD.MOV.U32 R5, RZ, RZ, RZ ;  /* 0x000000ffff057224 */ /* 0x000fe400078e00ff */
[----:B------:R-:W-:Y:S02]  /*0e80*/  IMAD.MOV.U32 R3, RZ, RZ, RZ ;  /* 0x000000ffff037224 */ /* 0x000fe400078e00ff */
[----:B------:R-:W-:-:S02]  /*0e90*/  IMAD.U32 R7, RZ, RZ, UR4 ;  /* 0x00000004ff077e24 */ /* 0x000fc4000f8e00ff */
[----:B------:R-:W-:-:S07]  /*0ea0*/  IMAD.U32 R4, RZ, RZ, UR5 ;  /* 0x00000005ff047e24 */ /* 0x000fce000f8e00ff */
.L_x_7:
[----:B------:R-:W-:-:S06]  /*0eb0*/  IMAD R14, R0, 0x4, R1 ;  /* 0x00000004000e7824 */ /* 0x000fcc00078e0201 */
[----:B------:R-:W5:Y:S01]  /*0ec0*/  LDL R14, [R14+0x4] ;  /* 0x000004000e0e7983 */ /* 0x000f620000100800 */
[----:B------:R-:W-:Y:S01]  /*0ed0*/  IMAD.SHL.U32 R15, R0, 0x20, RZ ;  /* 0x00000020000f7824 */ /* 0x000fe200078e00ff */
[----:B------:R-:W-:-:S06]  /*0ee0*/  UMOV UR4, URZ ;  /* 0x000000ff00047c82 */ /* 0x000fcc0008000000 */
.L_x_6:
        /* <DEDUP_REMOVED lines=177> */
[----:B------:R0:W-:Y:S03]  /*1a00*/  STL [R1+0x4], R3 ;  /* 0x0000040301007387 */ /* 0x0001e60000100800 */
[----:B------:R-:W-:Y:S01]  /*1a10*/  ISETP.NE.U32.AND P0, PT, R0, 0x3, PT ;  /* 0x000000030000780c */ /* 0x000fe20003f05070 */
[----:B------:R0:W-:Y:S03]  /*1a20*/  STL.64 [R1+0x8], R4 ;  /* 0x0000080401007387 */ /* 0x0001e60000100a00 */
[----:B------:R-:W-:Y:S01]  /*1a30*/  ISETP.NE.AND.EX P0, PT, RZ, RZ, PT, P0 ;  /* 0x000000ffff00720c */ /* 0x000fe20003f05300 */
[----:B------:R0:W-:-:S12]  /*1a40*/  STL.64 [R1+0x10], R6 ;  /* 0x0000100601007387 */ /* 0x0001d80000100a00 */
[----:B0-----:R-:W-:Y:S05]  /*1a50*/  @P0 BRA `(.L_x_3) ;  /* 0x0000000800fc0947 */ /* 0x001fea0003800000 */
        /* <DEDUP_REMOVED lines=8> */
.L_x_9:
[----:B------:R-:W-:-:S06]  /*1ae0*/  IMAD R14, R0, 0x4, R1 ;  /* 0x00000004000e7824 */ /* 0x000fcc00078e0201 */
[----:B------:R-:W5:Y:S01]  /*1af0*/  LDL R14, [R14+0x4] ;  /* 0x000004000e0e7983 */ /* 0x000f620000100800 */
[----:B------:R-:W-:Y:S01]  /*1b00*/  IMAD.SHL.U32 R15, R0, 0x20, RZ ;  /* 0x00000020000f7824 */ /* 0x000fe200078e00ff */
[----:B------:R-:W-:-:S06]  /*1b10*/  UMOV UR4, URZ ;  /* 0x000000ff00047c82 */ /* 0x000fcc0008000000 */
.L_x_8:
        /* <DEDUP_REMOVED lines=176> */
[----:B------:R0:W-:Y:S04]  /*2620*/  STL [R1+0x4], R3 ;  /* 0x0000040301007387 */ /* 0x0001e80000100800 */
[----:B------:R0:W-:Y:S04]  /*2630*/  STL.64 [R1+0x8], R4 ;  /* 0x0000080401007387 */ /* 0x0001e80000100a00 */
[----:B------:R0:W-:Y:S02]  /*2640*/  STL.64 [R1+0x10], R6 ;  /* 0x0000100601007387 */ /* 0x0001e40000100a00 */
.L_x_3:
[----:B------:R-:W-:Y:S05]  /*2650*/  BSYNC.RECONVERGENT B1 ;  /* 0x0000000000017941 */ /* 0x000fea0003800200 */
.L_x_2:
[----:B------:R-:W-:Y:S01]  /*2660*/  ISETP.GT.U32.AND P0, PT, R10, 0x3, PT ;  /* 0x000000030a00780c */ /* 0x000fe20003f04070 */
[----:B------:R-:W-:Y:S01]  /*2670*/  VIADD R2, R2, 0x1 ;  /* 0x0000000102027836 */ /* 0x000fe20000000000 */
[--C-:B------:R-:W-:Y:S02]  /*2680*/  SHF.R.U64 R10, R10, 0x2, R11.reuse ;  /* 0x000000020a0a7819 */ /* 0x100fe4000000120b */
[----:B------:R-:W-:Y:S02]  /*2690*/  ISETP.GT.U32.AND.EX P0, PT, R11, RZ, PT, P0 ;  /* 0x000000ff0b00720c */ /* 0x000fe40003f04100 */
[----:B------:R-:W-:-:S11]  /*26a0*/  SHF.R.U32.HI R11, RZ, 0x2, R11 ;  /* 0x00000002ff0b7819 */ /* 0x000fd6000001160b */
[----:B------:R-:W-:Y:S05]  /*26b0*/  @P0 BRA `(.L_x_10) ;  /* 0xffffffd800c40947 */ /* 0x000fea000383ffff */
.L_x_1:
[----:B------:R-:W-:Y:S05]  /*26c0*/  BSYNC.RECONVERGENT B0 ;  /* 0x0000000000007941 */ /* 0x000fea0003800200 */
.L_x_0:
[----:B0-----:R-:W0:Y:S01]  /*26d0*/  LDC R6, c[0x0][0x380] ;  /* 0x0000e000ff067b82 */ /* 0x001e220000000800 */
[----:B------:R-:W-:Y:S01]  /*26e0*/  SHF.R.U32.HI R0, RZ, 0x2, R3 ;  /* 0x00000002ff007819 */ /* 0x000fe20000011603 */
[----:B------:R-:W-:Y:S01]  /*26f0*/  IMAD.MOV.U32 R10, RZ, RZ, -0x266e14b1 ;  /* 0xd991eb4fff0a7424 */ /* 0x000fe200078e00ff */
[----:B------:R-:W-:Y:S02]  /*2700*/  SHF.R.U32.HI R5, RZ, 0x2, R4 ;  /* 0x00000002ff057819 */ /* 0x000fe40000011604 */
[----:B------:R-:W-:Y:S01]  /*2710*/  LOP3.LUT R0, R0, R3, RZ, 0x3c, !PT ;  /* 0x0000000300007212 */ /* 0x000fe200078e3cff */
[----:B------:R-:W-:-:S04]  /*2720*/  IMAD.SHL.U32 R3, R7, 0x10, RZ ;  /* 0x0000001007037824 */ /* 0x000fc800078e00ff */
[----:B------:R-:W-:-:S05]  /*2730*/  IMAD.SHL.U32 R2, R0, 0x2, RZ ;  /* 0x0000000200027824 */ /* 0x000fca00078e00ff */
[----:B------:R-:W-:Y:S02]  /*2740*/  LOP3.LUT R2, R0, R2, R3, 0x96, !PT ;  /* 0x0000000200027212 */ /* 0x000fe400078e9603 */
[----:B------:R-:W-:Y:S02]  /*2750*/  LOP3.LUT R0, R5, R4, RZ, 0x3c, !PT ;  /* 0x0000000405007212 */ /* 0x000fe400078e3cff */
[----:B------:R-:W-:Y:S01]  /*2760*/  LOP3.LUT R7, R2, R7, RZ, 0x3c, !PT ;  /* 0x0000000702077212 */ /* 0x000fe200078e3cff */
[----:B------:R-:W1:Y:S01]  /*2770*/  LDC.64 R4, c[0x0][0x390] ;  /* 0x0000e400ff047b82 */ /* 0x000e620000000a00 */
[----:B0-----:R-:W-:-:S03]  /*2780*/  LOP3.LUT R8, R6, 0xaad26b49, RZ, 0x3c, !PT ;  /* 0xaad26b4906087812 */ /* 0x001fc600078e3cff */
[----:B------:R-:W-:Y:S01]  /*2790*/  IMAD.SHL.U32 R9, R7, 0x10, RZ ;  /* 0x0000001007097824 */ /* 0x000fe200078e00ff */
[----:B------:R-:W-:Y:S01]  /*27a0*/  ISETP.GT.AND P0, PT, R6, -0x1, PT ;  /* 0xffffffff0600780c */ /* 0x000fe20003f04270 */
[----:B------:R-:W-:Y:S02]  /*27b0*/  IMAD.SHL.U32 R6, R0, 0x2, RZ ;  /* 0x0000000200067824 */ /* 0x000fe400078e00ff */
[----:B------:R-:W0:Y:S01]  /*27c0*/  LDC.64 R2, c[0x0][0x388] ;  /* 0x0000e200ff027b82 */ /* 0x000e220000000a00 */
[----:B------:R-:W-:Y:S01]  /*27d0*/  IMAD R8, R8, 0x4182bed5, RZ ;  /* 0x4182bed508087824 */ /* 0x000fe200078e02ff */
[----:B------:R-:W-:Y:S02]  /*27e0*/  SEL R11, R10, 0x8bf16996, P0 ;  /* 0x8bf169960a0b7807 */ /* 0x000fe40000000000 */
[----:B------:R-:W-:Y:S01]  /*27f0*/  LOP3.LUT R6, R0, R6, R9, 0x96, !PT ;  /* 0x0000000600067212 */ /* 0x000fe200078e9609 */
[----:B------:R-:W-:Y:S01]  /*2800*/  IMAD.MOV.U32 R9, RZ, RZ, 0x2f800000 ;  /* 0x2f800000ff097424 */ /* 0x000fe200078e00ff */
[----:B------:R-:W-:-:S02]  /*2810*/  IADD3 R8, PT, PT, R11, 0x64f0c9, R8 ;  /* 0x0064f0c90b087810 */ /* 0x000fc40007ffe008 */
[----:B------:R-:W-:Y:S02]  /*2820*/  LOP3.LUT R6, R6, R7, RZ, 0x3c, !PT ;  /* 0x0000000706067212 */ /* 0x000fe400078e3cff */
[C---:B------:R-:W-:Y:S02]  /*2830*/  IADD3 R7, PT, PT, R8.reuse, 0x587c5, R7 ;  /* 0x000587c508077810 */ /* 0x040fe40007ffe007 */
[----:B------:R-:W-:Y:S02]  /*2840*/  IADD3 R6, PT, PT, R8, 0xb0f8a, R6 ;  /* 0x000b0f8a08067810 */ /* 0x000fe40007ffe006 */
[----:B------:R-:W-:Y:S02]  /*2850*/  I2FP.F32.U32 R7, R7 ;  /* 0x0000000700077245 */ /* 0x000fe40000201000 */
[----:B------:R-:W-:-:S03]  /*2860*/  I2FP.F32.U32 R6, R6 ;  /* 0x0000000600067245 */ /* 0x000fc60000201000 */
[-C--:B------:R-:W-:Y:S02]  /*2870*/  FFMA R7, R7, R9.reuse, 1.1641532182693481445e-10 ;  /* 0x2f00000007077423 */ /* 0x080fe40000000009 */
[----:B------:R-:W-:-:S03]  /*2880*/  FFMA R9, R6, R9, 1.1641532182693481445e-10 ;  /* 0x2f00000006097423 */ /* 0x000fc60000000009 */
[----:B0-----:R0:W-:Y:S04]  /*2890*/  STG.E desc[UR6][R2.64], R7 ;  /* 0x0000000702007986 */ /* 0x0011e8000c101906 */
[----:B-1----:R0:W-:Y:S04]  /*28a0*/  STG.E desc[UR6][R4.64], R9 ;  /* 0x0000000904007986 */ /* 0x0021e8000c101906 */
[----:B------:R-:W2:Y:S01]  /*28b0*/  LDG.E R0, desc[UR6][R2.64] ;  /* 0x0000000602007981 */ /* 0x000ea2000c1e1900 */
[----:B------:R-:W-:-:S04]  /*28c0*/  FMUL R11, R9, R9 ;  /* 0x00000009090b7220 */ /* 0x000fc80000400000 */
[----:B--2---:R-:W-:-:S05]  /*28d0*/  FFMA R11, R0, R0, R11 ;  /* 0x00000000000b7223 */ /* 0x004fca000000000b */
[----:B------:R-:W-:-:S13]  /*28e0*/  FSETP.GE.AND P0, PT, R11, 1, PT ;  /* 0x3f8000000b00780b */ /* 0x000fda0003f06000 */
[----:B0-----:R-:W-:Y:S05]  /*28f0*/  @!P0 EXIT ;  /* 0x000000000000894d */ /* 0x001fea0003800000 */
[----:B------:R-:W0:Y:S02]  /*2900*/  LDC.64 R2, c[0x4][0x40] ;  /* 0x01001000ff027b82 */ /* 0x000e240000000a00 */
[----:B0-----:R-:W2:Y:S02]  /*2910*/  LDG.E.64 R4, desc[UR6][R2.64] ;  /* 0x0000000602047981 */ /* 0x001ea4000c1e1b00 */
[----:B--2---:R-:W-:-:S05]  /*2920*/  IADD3 R4, P0, PT, R4, 0x1, RZ ;  /* 0x0000000104047810 */ /* 0x004fca0007f1e0ff */
[----:B------:R-:W-:-:S05]  /*2930*/  IMAD.X R5, RZ, RZ, R5, P0 ;  /* 0x000000ffff057224 */ /* 0x000fca00000e0605 */
[----:B------:R-:W-:Y:S01]  /*2940*/  STG.E.64 desc[UR6][R2.64], R4 ;  /* 0x0000000402007986 */ /* 0x000fe2000c101b06 */
[----:B------:R-:W-:Y:S05]  /*2950*/  EXIT ;  /* 0x000000000000794d */ /* 0x000fea0003800000 */
.L_x_11:
[----:B------:R-:W-:-:S00]  /*2960*/  BRA `(.L_x_11) ;  /* 0xfffffffc00fc7947 */ /* 0x000fc0000383ffff */
[----:B------:R-:W-:-:S00]  /*2970*/  NOP ;  /* 0x0000000000007918 */ /* 0x000fc00000000000 */
        /* <DEDUP_REMOVED lines=8> */
.L_x_12:


//--------------------- .nv.global.init           --------------------------
	.section	.nv.global.init,"aw",@progbits
	.align	8
.nv.global.init:
	.type		n_ok,@object
	.size		n_ok,(mrg32k3aM1SubSeq - n_ok)
n_ok:
        /*0000*/ 	.byte	0x03, 0x00, 0x00, 0x00, 0x00, 0x00, 0x00, 0x00
	.type		mrg32k3aM1SubSeq,@object
	.size		mrg32k3aM1SubSeq,(mrg32k3aM2SubSeq - mrg32k3aM1SubSeq)
mrg32k3aM1SubSeq:
        /*0008*/ 	.byte	0x0b, 0xcc, 0xee, 0x04, 0x73, 0x29, 0x8b, 0x6f, 0xf6, 0x53, 0x03, 0xf6, 0x23, 0xf6, 0xea, 0xda
        /* <DEDUP_REMOVED lines=125> */
	.type		mrg32k3aM2SubSeq,@object
	.size		mrg32k3aM2SubSeq,(mrg32k3aM1 - mrg32k3aM2SubSeq)
mrg32k3aM2SubSeq:
        /* <DEDUP_REMOVED lines=126> */
	.type		mrg32k3aM1,@object
	.size		mrg32k3aM1,(mrg32k3aM1Seq - mrg32k3aM1)
mrg32k3aM1:
        /* <DEDUP_REMOVED lines=144> */
	.type		mrg32k3aM1Seq,@object
	.size		mrg32k3aM1Seq,(mrg32k3aM2 - mrg32k3aM1Seq)
mrg32k3aM1Seq:
        /* <DEDUP_REMOVED lines=144> */
	.type		mrg32k3aM2,@object
	.size		mrg32k3aM2,(mrg32k3aM2Seq - mrg32k3aM2)
mrg32k3aM2:
        /* <DEDUP_REMOVED lines=144> */
	.type		mrg32k3aM2Seq,@object
	.size		mrg32k3aM2Seq,(precalc_xorwow_matrix - mrg32k3aM2Seq)
mrg32k3aM2Seq:
        /* <DEDUP_REMOVED lines=144> */
	.type		precalc_xorwow_matrix,@object
	.size		precalc_xorwow_matrix,(precalc_xorwow_offset_matrix - precalc_xorwow_matrix)
precalc_xorwow_matrix:
        /* <DEDUP_REMOVED lines=6400> */
	.type		precalc_xorwow_offset_matrix,@object
	.size		precalc_xorwow_offset_matrix,(.L_1 - precalc_xorwow_offset_matrix)
precalc_xorwow_offset_matrix:
        /* <DEDUP_REMOVED lines=6400> */
.L_1:


//--------------------- .nv.shared.reserved.0     --------------------------
	.section	.nv.shared.reserved.0,"aw",@nobits
	.weak		__nv_reservedSMEM_offset_0_alias
	.size		__nv_reservedSMEM_offset_0_alias, 0, 64
	.other		__nv_reservedSMEM_offset_0_alias,@"STO_CUDA_RESERVED_SHARED STV_DEFAULT"
__nv_reservedSMEM_offset_0_alias:
	.zero		0
	.zero		64


//--------------------- .nv.constant0._Z2piiPfS_  --------------------------
	.section	.nv.constant0._Z2piiPfS_,"a",@progbits
	.sectionflags	@""
	.align	4
.nv.constant0._Z2piiPfS_:
	.zero		920


//--------------------- SYMBOLS --------------------------

	.type		.nv.reservedSmem.offset0,@object
	.size		.nv.reservedSmem.offset0,0x4
